	.target	sm_100a

	.elftype	@"ET_EXEC"


//--------------------- .note.nv.tkinfo           --------------------------
	.section	.note.nv.tkinfo,"",@"SHT_NOTE"
	.sectionflags	@"SHF_NOTE_NV_TKINFO"
	.tkinfo
        /*0018*/ 	.word	0x00000002
        /*0030*/ 	.string	""
        /*0030*/ 	.string	"ptxas"
        /*0030*/ 	.string	"Cuda compilation tools, release 13.0, V13.0.88"
        /*0030*/ 	.string	"Build cuda_13.0.r13.0/compiler.36424714_0"
        /*0030*/ 	.string	"-arch sm_100a -m 64 "



//--------------------- .note.nv.cuinfo           --------------------------
	.section	.note.nv.cuinfo,"",@"SHT_NOTE"
	.sectionflags	@"SHF_NOTE_NV_CUINFO"
        /*0018*/ 	.short	0x0002
        /*001a*/ 	.short	0x0064
        /*001c*/ 	.short	0x0082
	.zero		2


//--------------------- .nv.info                  --------------------------
	.section	.nv.info,"",@"SHT_CUDA_INFO"
	.align	4


	//----- nvinfo : EIATTR_REGCOUNT
	.align		4
        /*0000*/ 	.byte	0x04, 0x2f
        /*0002*/ 	.short	(.L_12 - .L_11)
	.align		4
.L_11:
        /*0004*/ 	.word	index@(_ZN7cutlass13device_kernelIN5flash11enable_sm90INS1_16FlashAttnFwdSm90INS1_25CollectiveMainloopFwdSm90ILi2EN4cute5tupleIJNS5_1CILi1EEES8_S8_EEENS6_IJNS7_ILi128EEENS7_ILi160EEENS7_ILi192EEEEEELi128ENS_12float_e4m3_tEfNS_4arch4Sm90ELb1ELb0ELb0ELb1ELb0ELb1ELb0ELb1ELb1ELb1ELb0ELb0EEENS1_21CollectiveEpilogueFwdINS6_IJSA_SA_SB_EEES9_NS_10bfloat16_tESG_Li256ELb1ELb1ELb0ELb1EEENS1_36VarlenDynamicPersistentTileSchedulerILi128ELi160ELi256ELi128ELb0ELb1ELb1ELb1ELb1ELb1EEEEEEEEEvNT_6ParamsE)
        /*0008*/ 	.word	0x00000004


	//----- nvinfo : EIATTR_FRAME_SIZE
	.align		4
.L_12:
        /*000c*/ 	.byte	0x04, 0x11
        /*000e*/ 	.short	(.L_14 - .L_13)
	.align		4
.L_13:
        /*0010*/ 	.word	index@(_ZN7cutlass13device_kernelIN5flash11enable_sm90INS1_16FlashAttnFwdSm90INS1_25CollectiveMainloopFwdSm90ILi2EN4cute5tupleIJNS5_1CILi1EEES8_S8_EEENS6_IJNS7_ILi128EEENS7_ILi160EEENS7_ILi192EEEEEELi128ENS_12float_e4m3_tEfNS_4arch4Sm90ELb1ELb0ELb0ELb1ELb0ELb1ELb0ELb1ELb1ELb1ELb0ELb0EEENS1_21CollectiveEpilogueFwdINS6_IJSA_SA_SB_EEES9_NS_10bfloat16_tESG_Li256ELb1ELb1ELb0ELb1EEENS1_36VarlenDynamicPersistentTileSchedulerILi128ELi160ELi256ELi128ELb0ELb1ELb1ELb1ELb1ELb1EEEEEEEEEvNT_6ParamsE)
        /*0014*/ 	.word	0x00000000


	//----- nvinfo : EIATTR_REGCOUNT
	.align		4
.L_14:
        /*0018*/ 	.byte	0x04, 0x2f
        /*001a*/ 	.short	(.L_16 - .L_15)
	.align		4
.L_15:
        /*001c*/ 	.word	index@(_ZN7cutlass13device_kernelIN5flash11enable_sm90INS1_16FlashAttnFwdSm90INS1_25CollectiveMainloopFwdSm90ILi2EN4cute5tupleIJNS5_1CILi1EEES8_S8_EEENS6_IJNS7_ILi128EEENS7_ILi160EEENS7_ILi192EEEEEELi128ENS_12float_e4m3_tEfNS_4arch4Sm90ELb1ELb0ELb0ELb1ELb0ELb0ELb0ELb1ELb1ELb1ELb0ELb0EEENS1_21CollectiveEpilogueFwdINS6_IJSA_SA_SB_EEES9_NS_10bfloat16_tESG_Li256ELb1ELb1ELb0ELb1EEENS1_36VarlenDynamicPersistentTileSchedulerILi128ELi160ELi256ELi128ELb0ELb1ELb1ELb1ELb1ELb1EEEEEEEEEvNT_6ParamsE)
        /*0020*/ 	.word	0x00000004


	//----- nvinfo : EIATTR_FRAME_SIZE
	.align		4
.L_16:
        /*0024*/ 	.byte	0x04, 0x11
        /*0026*/ 	.short	(.L_18 - .L_17)
	.align		4
.L_17:
        /*0028*/ 	.word	index@(_ZN7cutlass13device_kernelIN5flash11enable_sm90INS1_16FlashAttnFwdSm90INS1_25CollectiveMainloopFwdSm90ILi2EN4cute5tupleIJNS5_1CILi1EEES8_S8_EEENS6_IJNS7_ILi128EEENS7_ILi160EEENS7_ILi192EEEEEELi128ENS_12float_e4m3_tEfNS_4arch4Sm90ELb1ELb0ELb0ELb1ELb0ELb0ELb0ELb1ELb1ELb1ELb0ELb0EEENS1_21CollectiveEpilogueFwdINS6_IJSA_SA_SB_EEES9_NS_10bfloat16_tESG_Li256ELb1ELb1ELb0ELb1EEENS1_36VarlenDynamicPersistentTileSchedulerILi128ELi160ELi256ELi128ELb0ELb1ELb1ELb1ELb1ELb1EEEEEEEEEvNT_6ParamsE)
        /*002c*/ 	.word	0x00000000


	//----- nvinfo : EIATTR_REGCOUNT
	.align		4
.L_18:
        /*0030*/ 	.byte	0x04, 0x2f
        /*0032*/ 	.short	(.L_20 - .L_19)
	.align		4
.L_19:
        /*0034*/ 	.word	index@(_ZN7cutlass13device_kernelIN5flash11enable_sm90INS1_16FlashAttnFwdSm90INS1_25CollectiveMainloopFwdSm90ILi2EN4cute5tupleIJNS5_1CILi1EEES8_S8_EEENS6_IJNS7_ILi128EEENS7_ILi160EEENS7_ILi192EEEEEELi128ENS_12float_e4m3_tEfNS_4arch4Sm90ELb1ELb0ELb0ELb0ELb0ELb0ELb0ELb1ELb1ELb1ELb0ELb0EEENS1_21CollectiveEpilogueFwdINS6_IJSA_SA_SB_EEES9_NS_10bfloat16_tESG_Li256ELb0ELb1ELb0ELb1EEENS1_30DynamicPersistentTileSchedulerILi256ELi128ELb0ELb1ELb1EEEEEEEEEvNT_6ParamsE)
        /*0038*/ 	.word	0x00000004


	//----- nvinfo : EIATTR_FRAME_SIZE
	.align		4
.L_20:
        /*003c*/ 	.byte	0x04, 0x11
        /*003e*/ 	.short	(.L_22 - .L_21)
	.align		4
.L_21:
        /*0040*/ 	.word	index@(_ZN7cutlass13device_kernelIN5flash11enable_sm90INS1_16FlashAttnFwdSm90INS1_25CollectiveMainloopFwdSm90ILi2EN4cute5tupleIJNS5_1CILi1EEES8_S8_EEENS6_IJNS7_ILi128EEENS7_ILi160EEENS7_ILi192EEEEEELi128ENS_12float_e4m3_tEfNS_4arch4Sm90ELb1ELb0ELb0ELb0ELb0ELb0ELb0ELb1ELb1ELb1ELb0ELb0EEENS1_21CollectiveEpilogueFwdINS6_IJSA_SA_SB_EEES9_NS_10bfloat16_tESG_Li256ELb0ELb1ELb0ELb1EEENS1_30DynamicPersistentTileSchedulerILi256ELi128ELb0ELb1ELb1EEEEEEEEEvNT_6ParamsE)
        /*0044*/ 	.word	0x00000000


	//----- nvinfo : EIATTR_REGCOUNT
	.align		4
.L_22:
        /*0048*/ 	.byte	0x04, 0x2f
        /*004a*/ 	.short	(.L_24 - .L_23)
	.align		4
.L_23:
        /*004c*/ 	.word	index@(_ZN7cutlass13device_kernelIN5flash11enable_sm90INS1_16FlashAttnFwdSm90INS1_25CollectiveMainloopFwdSm90ILi2EN4cute5tupleIJNS5_1CILi1EEES8_S8_EEENS6_IJNS7_ILi128EEENS7_ILi160EEENS7_ILi192EEEEEELi128ENS_12float_e4m3_tEfNS_4arch4Sm90ELb0ELb1ELb0ELb1ELb0ELb1ELb0ELb1ELb1ELb1ELb0ELb0EEENS1_21CollectiveEpilogueFwdINS6_IJSA_SA_SB_EEES9_NS_10bfloat16_tESG_Li256ELb1ELb1ELb0ELb1EEENS1_36VarlenDynamicPersistentTileSchedulerILi128ELi160ELi256ELi128ELb0ELb1ELb1ELb1ELb0ELb1EEEEEEEEEvNT_6ParamsE)
        /*0050*/ 	.word	0x00000004


	//----- nvinfo : EIATTR_FRAME_SIZE
	.align		4
.L_24:
        /*0054*/ 	.byte	0x04, 0x11
        /*0056*/ 	.short	(.L_26 - .L_25)
	.align		4
.L_25:
        /*0058*/ 	.word	index@(_ZN7cutlass13device_kernelIN5flash11enable_sm90INS1_16FlashAttnFwdSm90INS1_25CollectiveMainloopFwdSm90ILi2EN4cute5tupleIJNS5_1CILi1EEES8_S8_EEENS6_IJNS7_ILi128EEENS7_ILi160EEENS7_ILi192EEEEEELi128ENS_12float_e4m3_tEfNS_4arch4Sm90ELb0ELb1ELb0ELb1ELb0ELb1ELb0ELb1ELb1ELb1ELb0ELb0EEENS1_21CollectiveEpilogueFwdINS6_IJSA_SA_SB_EEES9_NS_10bfloat16_tESG_Li256ELb1ELb1ELb0ELb1EEENS1_36VarlenDynamicPersistentTileSchedulerILi128ELi160ELi256ELi128ELb0ELb1ELb1ELb1ELb0ELb1EEEEEEEEEvNT_6ParamsE)
        /*005c*/ 	.word	0x00000000


	//----- nvinfo : EIATTR_REGCOUNT
	.align		4
.L_26:
        /*0060*/ 	.byte	0x04, 0x2f
        /*0062*/ 	.short	(.L_28 - .L_27)
	.align		4
.L_27:
        /*0064*/ 	.word	index@(_ZN7cutlass13device_kernelIN5flash11enable_sm90INS1_16FlashAttnFwdSm90INS1_25CollectiveMainloopFwdSm90ILi2EN4cute5tupleIJNS5_1CILi1EEES8_S8_EEENS6_IJNS7_ILi128EEENS7_ILi160EEENS7_ILi192EEEEEELi128ENS_12float_e4m3_tEfNS_4arch4Sm90ELb0ELb1ELb0ELb1ELb0ELb0ELb0ELb1ELb1ELb1ELb0ELb0EEENS1_21CollectiveEpilogueFwdINS6_IJSA_SA_SB_EEES9_NS_10bfloat16_tESG_Li256ELb1ELb1ELb0ELb1EEENS1_36VarlenDynamicPersistentTileSchedulerILi128ELi160ELi256ELi128ELb0ELb1ELb1ELb1ELb0ELb1EEEEEEEEEvNT_6ParamsE)
        /*0068*/ 	.word	0x00000004


	//----- nvinfo : EIATTR_FRAME_SIZE
	.align		4
.L_28:
        /*006c*/ 	.byte	0x04, 0x11
        /*006e*/ 	.short	(.L_30 - .L_29)
	.align		4
.L_29:
        /*0070*/ 	.word	index@(_ZN7cutlass13device_kernelIN5flash11enable_sm90INS1_16FlashAttnFwdSm90INS1_25CollectiveMainloopFwdSm90ILi2EN4cute5tupleIJNS5_1CILi1EEES8_S8_EEENS6_IJNS7_ILi128EEENS7_ILi160EEENS7_ILi192EEEEEELi128ENS_12float_e4m3_tEfNS_4arch4Sm90ELb0ELb1ELb0ELb1ELb0ELb0ELb0ELb1ELb1ELb1ELb0ELb0EEENS1_21CollectiveEpilogueFwdINS6_IJSA_SA_SB_EEES9_NS_10bfloat16_tESG_Li256ELb1ELb1ELb0ELb1EEENS1_36VarlenDynamicPersistentTileSchedulerILi128ELi160ELi256ELi128ELb0ELb1ELb1ELb1ELb0ELb1EEEEEEEEEvNT_6ParamsE)
        /*0074*/ 	.word	0x00000000


	//----- nvinfo : EIATTR_REGCOUNT
	.align		4
.L_30:
        /*0078*/ 	.byte	0x04, 0x2f
        /*007a*/ 	.short	(.L_32 - .L_31)
	.align		4
.L_31:
        /*007c*/ 	.word	index@(_ZN7cutlass13device_kernelIN5flash11enable_sm90INS1_16FlashAttnFwdSm90INS1_25CollectiveMainloopFwdSm90ILi2EN4cute5tupleIJNS5_1CILi1EEES8_S8_EEENS6_IJNS7_ILi128EEENS7_ILi160EEENS7_ILi192EEEEEELi128ENS_12float_e4m3_tEfNS_4arch4Sm90ELb0ELb1ELb0ELb0ELb0ELb0ELb0ELb1ELb1ELb1ELb0ELb0EEENS1_21CollectiveEpilogueFwdINS6_IJSA_SA_SB_EEES9_NS_10bfloat16_tESG_Li256ELb0ELb1ELb0ELb1EEENS1_30DynamicPersistentTileSchedulerILi256ELi128ELb0ELb1ELb1EEEEEEEEEvNT_6ParamsE)
        /*0080*/ 	.word	0x00000004


	//----- nvinfo : EIATTR_FRAME_SIZE
	.align		4
.L_32:
        /*0084*/ 	.byte	0x04, 0x11
        /*0086*/ 	.short	(.L_34 - .L_33)
	.align		4
.L_33:
        /*0088*/ 	.word	index@(_ZN7cutlass13device_kernelIN5flash11enable_sm90INS1_16FlashAttnFwdSm90INS1_25CollectiveMainloopFwdSm90ILi2EN4cute5tupleIJNS5_1CILi1EEES8_S8_EEENS6_IJNS7_ILi128EEENS7_ILi160EEENS7_ILi192EEEEEELi128ENS_12float_e4m3_tEfNS_4arch4Sm90ELb0ELb1ELb0ELb0ELb0ELb0ELb0ELb1ELb1ELb1ELb0ELb0EEENS1_21CollectiveEpilogueFwdINS6_IJSA_SA_SB_EEES9_NS_10bfloat16_tESG_Li256ELb0ELb1ELb0ELb1EEENS1_30DynamicPersistentTileSchedulerILi256ELi128ELb0ELb1ELb1EEEEEEEEEvNT_6ParamsE)
        /*008c*/ 	.word	0x00000000


	//----- nvinfo : EIATTR_REGCOUNT
	.align		4
.L_34:
        /*0090*/ 	.byte	0x04, 0x2f
        /*0092*/ 	.short	(.L_36 - .L_35)
	.align		4
.L_35:
        /*0094*/ 	.word	index@(_ZN7cutlass13device_kernelIN5flash11enable_sm90INS1_16FlashAttnFwdSm90INS1_25CollectiveMainloopFwdSm90ILi2EN4cute5tupleIJNS5_1CILi1EEES8_S8_EEENS6_IJNS7_ILi128EEENS7_ILi160EEENS7_ILi192EEEEEELi128ENS_12float_e4m3_tEfNS_4arch4Sm90ELb0ELb0ELb0ELb1ELb0ELb1ELb0ELb1ELb1ELb1ELb0ELb0EEENS1_21CollectiveEpilogueFwdINS6_IJSA_SA_SB_EEES9_NS_10bfloat16_tESG_Li256ELb1ELb1ELb0ELb1EEENS1_36VarlenDynamicPersistentTileSchedulerILi128ELi160ELi256ELi128ELb0ELb1ELb1ELb0ELb1ELb1EEEEEEEEEvNT_6ParamsE)
        /*0098*/ 	.word	0x00000004


	//----- nvinfo : EIATTR_FRAME_SIZE
	.align		4
.L_36:
        /*009c*/ 	.byte	0x04, 0x11
        /*009e*/ 	.short	(.L_38 - .L_37)
	.align		4
.L_37:
        /*00a0*/ 	.word	index@(_ZN7cutlass13device_kernelIN5flash11enable_sm90INS1_16FlashAttnFwdSm90INS1_25CollectiveMainloopFwdSm90ILi2EN4cute5tupleIJNS5_1CILi1EEES8_S8_EEENS6_IJNS7_ILi128EEENS7_ILi160EEENS7_ILi192EEEEEELi128ENS_12float_e4m3_tEfNS_4arch4Sm90ELb0ELb0ELb0ELb1ELb0ELb1ELb0ELb1ELb1ELb1ELb0ELb0EEENS1_21CollectiveEpilogueFwdINS6_IJSA_SA_SB_EEES9_NS_10bfloat16_tESG_Li256ELb1ELb1ELb0ELb1EEENS1_36VarlenDynamicPersistentTileSchedulerILi128ELi160ELi256ELi128ELb0ELb1ELb1ELb0ELb1ELb1EEEEEEEEEvNT_6ParamsE)
        /*00a4*/ 	.word	0x00000000


	//----- nvinfo : EIATTR_REGCOUNT
	.align		4
.L_38:
        /*00a8*/ 	.byte	0x04, 0x2f
        /*00aa*/ 	.short	(.L_40 - .L_39)
	.align		4
.L_39:
        /*00ac*/ 	.word	index@(_ZN7cutlass13device_kernelIN5flash11enable_sm90INS1_16FlashAttnFwdSm90INS1_25CollectiveMainloopFwdSm90ILi2EN4cute5tupleIJNS5_1CILi1EEES8_S8_EEENS6_IJNS7_ILi128EEENS7_ILi160EEENS7_ILi192EEEEEELi128ENS_12float_e4m3_tEfNS_4arch4Sm90ELb0ELb0ELb0ELb1ELb0ELb0ELb0ELb1ELb1ELb1ELb0ELb0EEENS1_21CollectiveEpilogueFwdINS6_IJSA_SA_SB_EEES9_NS_10bfloat16_tESG_Li256ELb1ELb1ELb0ELb1EEENS1_36VarlenDynamicPersistentTileSchedulerILi128ELi160ELi256ELi128ELb0ELb1ELb1ELb0ELb1ELb1EEEEEEEEEvNT_6ParamsE)
        /*00b0*/ 	.word	0x00000004


	//----- nvinfo : EIATTR_FRAME_SIZE
	.align		4
.L_40:
        /*00b4*/ 	.byte	0x04, 0x11
        /*00b6*/ 	.short	(.L_42 - .L_41)
	.align		4
.L_41:
        /*00b8*/ 	.word	index@(_ZN7cutlass13device_kernelIN5flash11enable_sm90INS1_16FlashAttnFwdSm90INS1_25CollectiveMainloopFwdSm90ILi2EN4cute5tupleIJNS5_1CILi1EEES8_S8_EEENS6_IJNS7_ILi128EEENS7_ILi160EEENS7_ILi192EEEEEELi128ENS_12float_e4m3_tEfNS_4arch4Sm90ELb0ELb0ELb0ELb1ELb0ELb0ELb0ELb1ELb1ELb1ELb0ELb0EEENS1_21CollectiveEpilogueFwdINS6_IJSA_SA_SB_EEES9_NS_10bfloat16_tESG_Li256ELb1ELb1ELb0ELb1EEENS1_36VarlenDynamicPersistentTileSchedulerILi128ELi160ELi256ELi128ELb0ELb1ELb1ELb0ELb1ELb1EEEEEEEEEvNT_6ParamsE)
        /*00bc*/ 	.word	0x00000000


	//----- nvinfo : EIATTR_REGCOUNT
	.align		4
.L_42:
        /*00c0*/ 	.byte	0x04, 0x2f
        /*00c2*/ 	.short	(.L_44 - .L_43)
	.align		4
.L_43:
        /*00c4*/ 	.word	index@(_ZN7cutlass13device_kernelIN5flash11enable_sm90INS1_16FlashAttnFwdSm90INS1_25CollectiveMainloopFwdSm90ILi2EN4cute5tupleIJNS5_1CILi2EEENS7_ILi1EEES9_EEENS6_IJNS7_ILi128EEENS7_ILi160EEENS7_ILi192EEEEEELi128ENS_12float_e4m3_tEfNS_4arch4Sm90ELb0ELb0ELb0ELb0ELb0ELb0ELb0ELb1ELb1ELb1ELb0ELb0EEENS1_21CollectiveEpilogueFwdINS6_IJSB_SB_SC_EEESA_NS_10bfloat16_tESH_Li256ELb0ELb1ELb0ELb1EEENS1_29StaticPersistentTileSchedulerILb0EEEEEEEEEvNT_6ParamsE)
        /*00c8*/ 	.word	0x00000004


	//----- nvinfo : EIATTR_FRAME_SIZE
	.align		4
.L_44:
        /*00cc*/ 	.byte	0x04, 0x11
        /*00ce*/ 	.short	(.L_46 - .L_45)
	.align		4
.L_45:
        /*00d0*/ 	.word	index@(_ZN7cutlass13device_kernelIN5flash11enable_sm90INS1_16FlashAttnFwdSm90INS1_25CollectiveMainloopFwdSm90ILi2EN4cute5tupleIJNS5_1CILi2EEENS7_ILi1EEES9_EEENS6_IJNS7_ILi128EEENS7_ILi160EEENS7_ILi192EEEEEELi128ENS_12float_e4m3_tEfNS_4arch4Sm90ELb0ELb0ELb0ELb0ELb0ELb0ELb0ELb1ELb1ELb1ELb0ELb0EEENS1_21CollectiveEpilogueFwdINS6_IJSB_SB_SC_EEESA_NS_10bfloat16_tESH_Li256ELb0ELb1ELb0ELb1EEENS1_29StaticPersistentTileSchedulerILb0EEEEEEEEEvNT_6ParamsE)
        /*00d4*/ 	.word	0x00000000


	//----- nvinfo : EIATTR_REGCOUNT
	.align		4
.L_46:
        /*00d8*/ 	.byte	0x04, 0x2f
        /*00da*/ 	.short	(.L_48 - .L_47)
	.align		4
.L_47:
        /*00dc*/ 	.word	index@(_ZN7cutlass13device_kernelIN5flash11enable_sm90INS1_16FlashAttnFwdSm90INS1_25CollectiveMainloopFwdSm90ILi2EN4cute5tupleIJNS5_1CILi1EEES8_S8_EEENS6_IJNS7_ILi128EEENS7_ILi160EEENS7_ILi192EEEEEELi128ENS_12float_e4m3_tEfNS_4arch4Sm90ELb0ELb0ELb0ELb0ELb0ELb0ELb0ELb1ELb1ELb1ELb0ELb0EEENS1_21CollectiveEpilogueFwdINS6_IJSA_SA_SB_EEES9_NS_10bfloat16_tESG_Li256ELb0ELb1ELb0ELb1EEENS1_29StaticPersistentTileSchedulerILb0EEEEEEEEEvNT_6ParamsE)
        /*00e0*/ 	.word	0x00000004


	//----- nvinfo : EIATTR_FRAME_SIZE
	.align		4
.L_48:
        /*00e4*/ 	.byte	0x04, 0x11
        /*00e6*/ 	.short	(.L_50 - .L_49)
	.align		4
.L_49:
        /*00e8*/ 	.word	index@(_ZN7cutlass13device_kernelIN5flash11enable_sm90INS1_16FlashAttnFwdSm90INS1_25CollectiveMainloopFwdSm90ILi2EN4cute5tupleIJNS5_1CILi1EEES8_S8_EEENS6_IJNS7_ILi128EEENS7_ILi160EEENS7_ILi192EEEEEELi128ENS_12float_e4m3_tEfNS_4arch4Sm90ELb0ELb0ELb0ELb0ELb0ELb0ELb0ELb1ELb1ELb1ELb0ELb0EEENS1_21CollectiveEpilogueFwdINS6_IJSA_SA_SB_EEES9_NS_10bfloat16_tESG_Li256ELb0ELb1ELb0ELb1EEENS1_29StaticPersistentTileSchedulerILb0EEEEEEEEEvNT_6ParamsE)
        /*00ec*/ 	.word	0x00000000


	//----- nvinfo : EIATTR_MIN_STACK_SIZE
	.align		4
.L_50:
        /*00f0*/ 	.byte	0x04, 0x12
        /*00f2*/ 	.short	(.L_52 - .L_51)
	.align		4
.L_51:
        /*00f4*/ 	.word	index@(_ZN7cutlass13device_kernelIN5flash11enable_sm90INS1_16FlashAttnFwdSm90INS1_25CollectiveMainloopFwdSm90ILi2EN4cute5tupleIJNS5_1CILi1EEES8_S8_EEENS6_IJNS7_ILi128EEENS7_ILi160EEENS7_ILi192EEEEEELi128ENS_12float_e4m3_tEfNS_4arch4Sm90ELb0ELb0ELb0ELb0ELb0ELb0ELb0ELb1ELb1ELb1ELb0ELb0EEENS1_21CollectiveEpilogueFwdINS6_IJSA_SA_SB_EEES9_NS_10bfloat16_tESG_Li256ELb0ELb1ELb0ELb1EEENS1_29StaticPersistentTileSchedulerILb0EEEEEEEEEvNT_6ParamsE)
        /*00f8*/ 	.word	0x00000000


	//----- nvinfo : EIATTR_MIN_STACK_SIZE
	.align		4
.L_52:
        /*00fc*/ 	.byte	0x04, 0x12
        /*00fe*/ 	.short	(.L_54 - .L_53)
	.align		4
.L_53:
        /*0100*/ 	.word	index@(_ZN7cutlass13device_kernelIN5flash11enable_sm90INS1_16FlashAttnFwdSm90INS1_25CollectiveMainloopFwdSm90ILi2EN4cute5tupleIJNS5_1CILi2EEENS7_ILi1EEES9_EEENS6_IJNS7_ILi128EEENS7_ILi160EEENS7_ILi192EEEEEELi128ENS_12float_e4m3_tEfNS_4arch4Sm90ELb0ELb0ELb0ELb0ELb0ELb0ELb0ELb1ELb1ELb1ELb0ELb0EEENS1_21CollectiveEpilogueFwdINS6_IJSB_SB_SC_EEESA_NS_10bfloat16_tESH_Li256ELb0ELb1ELb0ELb1EEENS1_29StaticPersistentTileSchedulerILb0EEEEEEEEEvNT_6ParamsE)
        /*0104*/ 	.word	0x00000000


	//----- nvinfo : EIATTR_MIN_STACK_SIZE
	.align		4
.L_54:
        /*0108*/ 	.byte	0x04, 0x12
        /*010a*/ 	.short	(.L_56 - .L_55)
	.align		4
.L_55:
        /*010c*/ 	.word	index@(_ZN7cutlass13device_kernelIN5flash11enable_sm90INS1_16FlashAttnFwdSm90INS1_25CollectiveMainloopFwdSm90ILi2EN4cute5tupleIJNS5_1CILi1EEES8_S8_EEENS6_IJNS7_ILi128EEENS7_ILi160EEENS7_ILi192EEEEEELi128ENS_12float_e4m3_tEfNS_4arch4Sm90ELb0ELb0ELb0ELb1ELb0ELb0ELb0ELb1ELb1ELb1ELb0ELb0EEENS1_21CollectiveEpilogueFwdINS6_IJSA_SA_SB_EEES9_NS_10bfloat16_tESG_Li256ELb1ELb1ELb0ELb1EEENS1_36VarlenDynamicPersistentTileSchedulerILi128ELi160ELi256ELi128ELb0ELb1ELb1ELb0ELb1ELb1EEEEEEEEEvNT_6ParamsE)
        /*0110*/ 	.word	0x00000000


	//----- nvinfo : EIATTR_MIN_STACK_SIZE
	.align		4
.L_56:
        /*0114*/ 	.byte	0x04, 0x12
        /*0116*/ 	.short	(.L_58 - .L_57)
	.align		4
.L_57:
        /*0118*/ 	.word	index@(_ZN7cutlass13device_kernelIN5flash11enable_sm90INS1_16FlashAttnFwdSm90INS1_25CollectiveMainloopFwdSm90ILi2EN4cute5tupleIJNS5_1CILi1EEES8_S8_EEENS6_IJNS7_ILi128EEENS7_ILi160EEENS7_ILi192EEEEEELi128ENS_12float_e4m3_tEfNS_4arch4Sm90ELb0ELb0ELb0ELb1ELb0ELb1ELb0ELb1ELb1ELb1ELb0ELb0EEENS1_21CollectiveEpilogueFwdINS6_IJSA_SA_SB_EEES9_NS_10bfloat16_tESG_Li256ELb1ELb1ELb0ELb1EEENS1_36VarlenDynamicPersistentTileSchedulerILi128ELi160ELi256ELi128ELb0ELb1ELb1ELb0ELb1ELb1EEEEEEEEEvNT_6ParamsE)
        /*011c*/ 	.word	0x00000000


	//----- nvinfo : EIATTR_MIN_STACK_SIZE
	.align		4
.L_58:
        /*0120*/ 	.byte	0x04, 0x12
        /*0122*/ 	.short	(.L_60 - .L_59)
	.align		4
.L_59:
        /*0124*/ 	.word	index@(_ZN7cutlass13device_kernelIN5flash11enable_sm90INS1_16FlashAttnFwdSm90INS1_25CollectiveMainloopFwdSm90ILi2EN4cute5tupleIJNS5_1CILi1EEES8_S8_EEENS6_IJNS7_ILi128EEENS7_ILi160EEENS7_ILi192EEEEEELi128ENS_12float_e4m3_tEfNS_4arch4Sm90ELb0ELb1ELb0ELb0ELb0ELb0ELb0ELb1ELb1ELb1ELb0ELb0EEENS1_21CollectiveEpilogueFwdINS6_IJSA_SA_SB_EEES9_NS_10bfloat16_tESG_Li256ELb0ELb1ELb0ELb1EEENS1_30DynamicPersistentTileSchedulerILi256ELi128ELb0ELb1ELb1EEEEEEEEEvNT_6ParamsE)
        /*0128*/ 	.word	0x00000000


	//----- nvinfo : EIATTR_MIN_STACK_SIZE
	.align		4
.L_60:
        /*012c*/ 	.byte	0x04, 0x12
        /*012e*/ 	.short	(.L_62 - .L_61)
	.align		4
.L_61:
        /*0130*/ 	.word	index@(_ZN7cutlass13device_kernelIN5flash11enable_sm90INS1_16FlashAttnFwdSm90INS1_25CollectiveMainloopFwdSm90ILi2EN4cute5tupleIJNS5_1CILi1EEES8_S8_EEENS6_IJNS7_ILi128EEENS7_ILi160EEENS7_ILi192EEEEEELi128ENS_12float_e4m3_tEfNS_4arch4Sm90ELb0ELb1ELb0ELb1ELb0ELb0ELb0ELb1ELb1ELb1ELb0ELb0EEENS1_21CollectiveEpilogueFwdINS6_IJSA_SA_SB_EEES9_NS_10bfloat16_tESG_Li256ELb1ELb1ELb0ELb1EEENS1_36VarlenDynamicPersistentTileSchedulerILi128ELi160ELi256ELi128ELb0ELb1ELb1ELb1ELb0ELb1EEEEEEEEEvNT_6ParamsE)
        /*0134*/ 	.word	0x00000000


	//----- nvinfo : EIATTR_MIN_STACK_SIZE
	.align		4
.L_62:
        /*0138*/ 	.byte	0x04, 0x12
        /*013a*/ 	.short	(.L_64 - .L_63)
	.align		4
.L_63:
        /*013c*/ 	.word	index@(_ZN7cutlass13device_kernelIN5flash11enable_sm90INS1_16FlashAttnFwdSm90INS1_25CollectiveMainloopFwdSm90ILi2EN4cute5tupleIJNS5_1CILi1EEES8_S8_EEENS6_IJNS7_ILi128EEENS7_ILi160EEENS7_ILi192EEEEEELi128ENS_12float_e4m3_tEfNS_4arch4Sm90ELb0ELb1ELb0ELb1ELb0ELb1ELb0ELb1ELb1ELb1ELb0ELb0EEENS1_21CollectiveEpilogueFwdINS6_IJSA_SA_SB_EEES9_NS_10bfloat16_tESG_Li256ELb1ELb1ELb0ELb1EEENS1_36VarlenDynamicPersistentTileSchedulerILi128ELi160ELi256ELi128ELb0ELb1ELb1ELb1ELb0ELb1EEEEEEEEEvNT_6ParamsE)
        /*0140*/ 	.word	0x00000000


	//----- nvinfo : EIATTR_MIN_STACK_SIZE
	.align		4
.L_64:
        /*0144*/ 	.byte	0x04, 0x12
        /*0146*/ 	.short	(.L_66 - .L_65)
	.align		4
.L_65:
        /*0148*/ 	.word	index@(_ZN7cutlass13device_kernelIN5flash11enable_sm90INS1_16FlashAttnFwdSm90INS1_25CollectiveMainloopFwdSm90ILi2EN4cute5tupleIJNS5_1CILi1EEES8_S8_EEENS6_IJNS7_ILi128EEENS7_ILi160EEENS7_ILi192EEEEEELi128ENS_12float_e4m3_tEfNS_4arch4Sm90ELb1ELb0ELb0ELb0ELb0ELb0ELb0ELb1ELb1ELb1ELb0ELb0EEENS1_21CollectiveEpilogueFwdINS6_IJSA_SA_SB_EEES9_NS_10bfloat16_tESG_Li256ELb0ELb1ELb0ELb1EEENS1_30DynamicPersistentTileSchedulerILi256ELi128ELb0ELb1ELb1EEEEEEEEEvNT_6ParamsE)
        /*014c*/ 	.word	0x00000000


	//----- nvinfo : EIATTR_MIN_STACK_SIZE
	.align		4
.L_66:
        /*0150*/ 	.byte	0x04, 0x12
        /*0152*/ 	.short	(.L_68 - .L_67)
	.align		4
.L_67:
        /*0154*/ 	.word	index@(_ZN7cutlass13device_kernelIN5flash11enable_sm90INS1_16FlashAttnFwdSm90INS1_25CollectiveMainloopFwdSm90ILi2EN4cute5tupleIJNS5_1CILi1EEES8_S8_EEENS6_IJNS7_ILi128EEENS7_ILi160EEENS7_ILi192EEEEEELi128ENS_12float_e4m3_tEfNS_4arch4Sm90ELb1ELb0ELb0ELb1ELb0ELb0ELb0ELb1ELb1ELb1ELb0ELb0EEENS1_21CollectiveEpilogueFwdINS6_IJSA_SA_SB_EEES9_NS_10bfloat16_tESG_Li256ELb1ELb1ELb0ELb1EEENS1_36VarlenDynamicPersistentTileSchedulerILi128ELi160ELi256ELi128ELb0ELb1ELb1ELb1ELb1ELb1EEEEEEEEEvNT_6ParamsE)
        /*0158*/ 	.word	0x00000000


	//----- nvinfo : EIATTR_MIN_STACK_SIZE
	.align		4
.L_68:
        /*015c*/ 	.byte	0x04, 0x12
        /*015e*/ 	.short	(.L_70 - .L_69)
	.align		4
.L_69:
        /*0160*/ 	.word	index@(_ZN7cutlass13device_kernelIN5flash11enable_sm90INS1_16FlashAttnFwdSm90INS1_25CollectiveMainloopFwdSm90ILi2EN4cute5tupleIJNS5_1CILi1EEES8_S8_EEENS6_IJNS7_ILi128EEENS7_ILi160EEENS7_ILi192EEEEEELi128ENS_12float_e4m3_tEfNS_4arch4Sm90ELb1ELb0ELb0ELb1ELb0ELb1ELb0ELb1ELb1ELb1ELb0ELb0EEENS1_21CollectiveEpilogueFwdINS6_IJSA_SA_SB_EEES9_NS_10bfloat16_tESG_Li256ELb1ELb1ELb0ELb1EEENS1_36VarlenDynamicPersistentTileSchedulerILi128ELi160ELi256ELi128ELb0ELb1ELb1ELb1ELb1ELb1EEEEEEEEEvNT_6ParamsE)
        /*0164*/ 	.word	0x00000000
.L_70:


//--------------------- .nv.compat                --------------------------
	.section	.nv.compat,"",@"SHT_CUDA_COMPAT_INFO"
	.align	4
        /*0000*/ 	.byte	0x02, 0x09, 0x01, 0x00, 0x02, 0x02, 0x01, 0x00, 0x02, 0x05, 0x05, 0x00, 0x03, 0x07, 0x01, 0x01
        /*0010*/ 	.byte	0x02, 0x03, 0x00, 0x00, 0x02, 0x06, 0x01, 0x00, 0x04, 0x0b, 0x08, 0x00, 0x09, 0x00, 0x00, 0x00
        /*0020*/ 	.byte	0x00, 0x00, 0x00, 0x00


//--------------------- .nv.info._ZN7cutlass13device_kernelIN5flash11enable_sm90INS1_16FlashAttnFwdSm90INS1_25CollectiveMainloopFwdSm90ILi2EN4cute5tupleIJNS5_1CILi1EEES8_S8_EEENS6_IJNS7_ILi128EEENS7_ILi160EEENS7_ILi192EEEEEELi128ENS_12float_e4m3_tEfNS_4arch4Sm90ELb0ELb0ELb0ELb0ELb0ELb0ELb0ELb1ELb1ELb1ELb0ELb0EEENS1_21CollectiveEpilogueFwdINS6_IJSA_SA_SB_EEES9_NS_10bfloat16_tESG_Li256ELb0ELb1ELb0ELb1EEENS1_29StaticPersistentTileSchedulerILb0EEEEEEEEEvNT_6ParamsE --------------------------
	.section	.nv.info._ZN7cutlass13device_kernelIN5flash11enable_sm90INS1_16FlashAttnFwdSm90INS1_25CollectiveMainloopFwdSm90ILi2EN4cute5tupleIJNS5_1CILi1EEES8_S8_EEENS6_IJNS7_ILi128EEENS7_ILi160EEENS7_ILi192EEEEEELi128ENS_12float_e4m3_tEfNS_4arch4Sm90ELb0ELb0ELb0ELb0ELb0ELb0ELb0ELb1ELb1ELb1ELb0ELb0EEENS1_21CollectiveEpilogueFwdINS6_IJSA_SA_SB_EEES9_NS_10bfloat16_tESG_Li256ELb0ELb1ELb0ELb1EEENS1_29StaticPersistentTileSchedulerILb0EEEEEEEEEvNT_6ParamsE,"",@"SHT_CUDA_INFO"
	.sectionflags	@""
	.align	4


	//----- nvinfo : EIATTR_CUDA_API_VERSION
	.align		4
        /*0000*/ 	.byte	0x04, 0x37
        /*0002*/ 	.short	(.L_72 - .L_71)
.L_71:
        /*0004*/ 	.word	0x00000082


	//----- nvinfo : EIATTR_KPARAM_INFO
	.align		4
.L_72:
        /*0008*/ 	.byte	0x04, 0x17
        /*000a*/ 	.short	(.L_74 - .L_73)
.L_73:
        /*000c*/ 	.word	0x00000000
        /*0010*/ 	.short	0x0000
        /*0012*/ 	.short	0x0000
        /*0014*/ 	.byte	0x00, 0xf0, 0x01, 0x28


	//----- nvinfo : EIATTR_SPARSE_MMA_MASK
	.align		4
.L_74:
        /*0018*/ 	.byte	0x03, 0x50
        /*001a*/ 	.short	0x0000


	//----- nvinfo : EIATTR_MAXREG_COUNT
	.align		4
        /*001c*/ 	.byte	0x03, 0x1b
        /*001e*/ 	.short	0x00a8


	//----- nvinfo : EIATTR_MERCURY_ISA_VERSION
	.align		4
        /*0020*/ 	.byte	0x03, 0x5f
        /*0022*/ 	.short	0x0101


	//----- nvinfo : EIATTR_VRC_CTA_INIT_COUNT
	.align		4
        /*0024*/ 	.byte	0x02, 0x4a
	.zero		1
	.zero		1


	//----- nvinfo : EIATTR_EXIT_INSTR_OFFSETS
	.align		4
        /*0028*/ 	.byte	0x04, 0x1c
        /*002a*/ 	.short	(.L_76 - .L_75)


	//   ....[0]....
.L_75:
        /*002c*/ 	.word	0x00000010


	//----- nvinfo : EIATTR_MAX_THREADS
	.align		4
.L_76:
        /*0030*/ 	.byte	0x04, 0x05
        /*0032*/ 	.short	(.L_78 - .L_77)
.L_77:
        /*0034*/ 	.word	0x00000180
        /*0038*/ 	.word	0x00000001
        /*003c*/ 	.word	0x00000001


	//----- nvinfo : EIATTR_CBANK_PARAM_SIZE
	.align		4
.L_78:
        /*0040*/ 	.byte	0x03, 0x19
        /*0042*/ 	.short	0x0a00


	//----- nvinfo : EIATTR_PARAM_CBANK
	.align		4
        /*0044*/ 	.byte	0x04, 0x0a
        /*0046*/ 	.short	(.L_80 - .L_79)
	.align		4
.L_79:
        /*0048*/ 	.word	index@(.nv.constant0._ZN7cutlass13device_kernelIN5flash11enable_sm90INS1_16FlashAttnFwdSm90INS1_25CollectiveMainloopFwdSm90ILi2EN4cute5tupleIJNS5_1CILi1EEES8_S8_EEENS6_IJNS7_ILi128EEENS7_ILi160EEENS7_ILi192EEEEEELi128ENS_12float_e4m3_tEfNS_4arch4Sm90ELb0ELb0ELb0ELb0ELb0ELb0ELb0ELb1ELb1ELb1ELb0ELb0EEENS1_21CollectiveEpilogueFwdINS6_IJSA_SA_SB_EEES9_NS_10bfloat16_tESG_Li256ELb0ELb1ELb0ELb1EEENS1_29StaticPersistentTileSchedulerILb0EEEEEEEEEvNT_6ParamsE)
        /*004c*/ 	.short	0x0380
        /*004e*/ 	.short	0x0a00


	//----- nvinfo : EIATTR_SW_WAR
	.align		4
.L_80:
        /*0050*/ 	.byte	0x04, 0x36
        /*0052*/ 	.short	(.L_82 - .L_81)
.L_81:
        /*0054*/ 	.word	0x00000008
.L_82:


//--------------------- .nv.info._ZN7cutlass13device_kernelIN5flash11enable_sm90INS1_16FlashAttnFwdSm90INS1_25CollectiveMainloopFwdSm90ILi2EN4cute5tupleIJNS5_1CILi2EEENS7_ILi1EEES9_EEENS6_IJNS7_ILi128EEENS7_ILi160EEENS7_ILi192EEEEEELi128ENS_12float_e4m3_tEfNS_4arch4Sm90ELb0ELb0ELb0ELb0ELb0ELb0ELb0ELb1ELb1ELb1ELb0ELb0EEENS1_21CollectiveEpilogueFwdINS6_IJSB_SB_SC_EEESA_NS_10bfloat16_tESH_Li256ELb0ELb1ELb0ELb1EEENS1_29StaticPersistentTileSchedulerILb0EEEEEEEEEvNT_6ParamsE --------------------------
	.section	.nv.info._ZN7cutlass13device_kernelIN5flash11enable_sm90INS1_16FlashAttnFwdSm90INS1_25CollectiveMainloopFwdSm90ILi2EN4cute5tupleIJNS5_1CILi2EEENS7_ILi1EEES9_EEENS6_IJNS7_ILi128EEENS7_ILi160EEENS7_ILi192EEEEEELi128ENS_12float_e4m3_tEfNS_4arch4Sm90ELb0ELb0ELb0ELb0ELb0ELb0ELb0ELb1ELb1ELb1ELb0ELb0EEENS1_21CollectiveEpilogueFwdINS6_IJSB_SB_SC_EEESA_NS_10bfloat16_tESH_Li256ELb0ELb1ELb0ELb1EEENS1_29StaticPersistentTileSchedulerILb0EEEEEEEEEvNT_6ParamsE,"",@"SHT_CUDA_INFO"
	.sectionflags	@""
	.align	4


	//----- nvinfo : EIATTR_CUDA_API_VERSION
	.align		4
        /*0000*/ 	.byte	0x04, 0x37
        /*0002*/ 	.short	(.L_84 - .L_83)
.L_83:
        /*0004*/ 	.word	0x00000082


	//----- nvinfo : EIATTR_KPARAM_INFO
	.align		4
.L_84:
        /*0008*/ 	.byte	0x04, 0x17
        /*000a*/ 	.short	(.L_86 - .L_85)
.L_85:
        /*000c*/ 	.word	0x00000000
        /*0010*/ 	.short	0x0000
        /*0012*/ 	.short	0x0000
        /*0014*/ 	.byte	0x00, 0xf0, 0x01, 0x28


	//----- nvinfo : EIATTR_SPARSE_MMA_MASK
	.align		4
.L_86:
        /*0018*/ 	.byte	0x03, 0x50
        /*001a*/ 	.short	0x0000


	//----- nvinfo : EIATTR_MAXREG_COUNT
	.align		4
        /*001c*/ 	.byte	0x03, 0x1b
        /*001e*/ 	.short	0x00a8


	//----- nvinfo : EIATTR_MERCURY_ISA_VERSION
	.align		4
        /*0020*/ 	.byte	0x03, 0x5f
        /*0022*/ 	.short	0x0101


	//----- nvinfo : EIATTR_VRC_CTA_INIT_COUNT
	.align		4
        /*0024*/ 	.byte	0x02, 0x4a
	.zero		1
	.zero		1


	//----- nvinfo : EIATTR_EXIT_INSTR_OFFSETS
	.align		4
        /*0028*/ 	.byte	0x04, 0x1c
        /*002a*/ 	.short	(.L_88 - .L_87)


	//   ....[0]....
.L_87:
        /*002c*/ 	.word	0x00000010


	//----- nvinfo : EIATTR_MAX_THREADS
	.align		4
.L_88:
        /*0030*/ 	.byte	0x04, 0x05
        /*0032*/ 	.short	(.L_90 - .L_89)
.L_89:
        /*0034*/ 	.word	0x00000180
        /*0038*/ 	.word	0x00000001
        /*003c*/ 	.word	0x00000001


	//----- nvinfo : EIATTR_CBANK_PARAM_SIZE
	.align		4
.L_90:
        /*0040*/ 	.byte	0x03, 0x19
        /*0042*/ 	.short	0x0a00


	//----- nvinfo : EIATTR_PARAM_CBANK
	.align		4
        /*0044*/ 	.byte	0x04, 0x0a
        /*0046*/ 	.short	(.L_92 - .L_91)
	.align		4
.L_91:
        /*0048*/ 	.word	index@(.nv.constant0._ZN7cutlass13device_kernelIN5flash11enable_sm90INS1_16FlashAttnFwdSm90INS1_25CollectiveMainloopFwdSm90ILi2EN4cute5tupleIJNS5_1CILi2EEENS7_ILi1EEES9_EEENS6_IJNS7_ILi128EEENS7_ILi160EEENS7_ILi192EEEEEELi128ENS_12float_e4m3_tEfNS_4arch4Sm90ELb0ELb0ELb0ELb0ELb0ELb0ELb0ELb1ELb1ELb1ELb0ELb0EEENS1_21CollectiveEpilogueFwdINS6_IJSB_SB_SC_EEESA_NS_10bfloat16_tESH_Li256ELb0ELb1ELb0ELb1EEENS1_29StaticPersistentTileSchedulerILb0EEEEEEEEEvNT_6ParamsE)
        /*004c*/ 	.short	0x0380
        /*004e*/ 	.short	0x0a00


	//----- nvinfo : EIATTR_SW_WAR
	.align		4
.L_92:
        /*0050*/ 	.byte	0x04, 0x36
        /*0052*/ 	.short	(.L_94 - .L_93)
.L_93:
        /*0054*/ 	.word	0x00000008
.L_94:


//--------------------- .nv.info._ZN7cutlass13device_kernelIN5flash11enable_sm90INS1_16FlashAttnFwdSm90INS1_25CollectiveMainloopFwdSm90ILi2EN4cute5tupleIJNS5_1CILi1EEES8_S8_EEENS6_IJNS7_ILi128EEENS7_ILi160EEENS7_ILi192EEEEEELi128ENS_12float_e4m3_tEfNS_4arch4Sm90ELb0ELb0ELb0ELb1ELb0ELb0ELb0ELb1ELb1ELb1ELb0ELb0EEENS1_21CollectiveEpilogueFwdINS6_IJSA_SA_SB_EEES9_NS_10bfloat16_tESG_Li256ELb1ELb1ELb0ELb1EEENS1_36VarlenDynamicPersistentTileSchedulerILi128ELi160ELi256ELi128ELb0ELb1ELb1ELb0ELb1ELb1EEEEEEEEEvNT_6ParamsE --------------------------
	.section	.nv.info._ZN7cutlass13device_kernelIN5flash11enable_sm90INS1_16FlashAttnFwdSm90INS1_25CollectiveMainloopFwdSm90ILi2EN4cute5tupleIJNS5_1CILi1EEES8_S8_EEENS6_IJNS7_ILi128EEENS7_ILi160EEENS7_ILi192EEEEEELi128ENS_12float_e4m3_tEfNS_4arch4Sm90ELb0ELb0ELb0ELb1ELb0ELb0ELb0ELb1ELb1ELb1ELb0ELb0EEENS1_21CollectiveEpilogueFwdINS6_IJSA_SA_SB_EEES9_NS_10bfloat16_tESG_Li256ELb1ELb1ELb0ELb1EEENS1_36VarlenDynamicPersistentTileSchedulerILi128ELi160ELi256ELi128ELb0ELb1ELb1ELb0ELb1ELb1EEEEEEEEEvNT_6ParamsE,"",@"SHT_CUDA_INFO"
	.sectionflags	@""
	.align	4


	//----- nvinfo : EIATTR_CUDA_API_VERSION
	.align		4
        /*0000*/ 	.byte	0x04, 0x37
        /*0002*/ 	.short	(.L_96 - .L_95)
.L_95:
        /*0004*/ 	.word	0x00000082


	//----- nvinfo : EIATTR_KPARAM_INFO
	.align		4
.L_96:
        /*0008*/ 	.byte	0x04, 0x17
        /*000a*/ 	.short	(.L_98 - .L_97)
.L_97:
        /*000c*/ 	.word	0x00000000
        /*0010*/ 	.short	0x0000
        /*0012*/ 	.short	0x0000
        /*0014*/ 	.byte	0x00, 0xf0, 0x01, 0x2a


	//----- nvinfo : EIATTR_SPARSE_MMA_MASK
	.align		4
.L_98:
        /*0018*/ 	.byte	0x03, 0x50
        /*001a*/ 	.short	0x0000


	//----- nvinfo : EIATTR_MAXREG_COUNT
	.align		4
        /*001c*/ 	.byte	0x03, 0x1b
        /*001e*/ 	.short	0x00a8


	//----- nvinfo : EIATTR_MERCURY_ISA_VERSION
	.align		4
        /*0020*/ 	.byte	0x03, 0x5f
        /*0022*/ 	.short	0x0101


	//----- nvinfo : EIATTR_VRC_CTA_INIT_COUNT
	.align		4
        /*0024*/ 	.byte	0x02, 0x4a
	.zero		1
	.zero		1


	//----- nvinfo : EIATTR_EXIT_INSTR_OFFSETS
	.align		4
        /*0028*/ 	.byte	0x04, 0x1c
        /*002a*/ 	.short	(.L_100 - .L_99)


	//   ....[0]....
.L_99:
        /*002c*/ 	.word	0x00000010


	//----- nvinfo : EIATTR_MAX_THREADS
	.align		4
.L_100:
        /*0030*/ 	.byte	0x04, 0x05
        /*0032*/ 	.short	(.L_102 - .L_101)
.L_101:
        /*0034*/ 	.word	0x00000180
        /*0038*/ 	.word	0x00000001
        /*003c*/ 	.word	0x00000001


	//----- nvinfo : EIATTR_CBANK_PARAM_SIZE
	.align		4
.L_102:
        /*0040*/ 	.byte	0x03, 0x19
        /*0042*/ 	.short	0x0a80


	//----- nvinfo : EIATTR_PARAM_CBANK
	.align		4
        /*0044*/ 	.byte	0x04, 0x0a
        /*0046*/ 	.short	(.L_104 - .L_103)
	.align		4
.L_103:
        /*0048*/ 	.word	index@(.nv.constant0._ZN7cutlass13device_kernelIN5flash11enable_sm90INS1_16FlashAttnFwdSm90INS1_25CollectiveMainloopFwdSm90ILi2EN4cute5tupleIJNS5_1CILi1EEES8_S8_EEENS6_IJNS7_ILi128EEENS7_ILi160EEENS7_ILi192EEEEEELi128ENS_12float_e4m3_tEfNS_4arch4Sm90ELb0ELb0ELb0ELb1ELb0ELb0ELb0ELb1ELb1ELb1ELb0ELb0EEENS1_21CollectiveEpilogueFwdINS6_IJSA_SA_SB_EEES9_NS_10bfloat16_tESG_Li256ELb1ELb1ELb0ELb1EEENS1_36VarlenDynamicPersistentTileSchedulerILi128ELi160ELi256ELi128ELb0ELb1ELb1ELb0ELb1ELb1EEEEEEEEEvNT_6ParamsE)
        /*004c*/ 	.short	0x0380
        /*004e*/ 	.short	0x0a80


	//----- nvinfo : EIATTR_SW_WAR
	.align		4
.L_104:
        /*0050*/ 	.byte	0x04, 0x36
        /*0052*/ 	.short	(.L_106 - .L_105)
.L_105:
        /*0054*/ 	.word	0x00000008
.L_106:


//--------------------- .nv.info._ZN7cutlass13device_kernelIN5flash11enable_sm90INS1_16FlashAttnFwdSm90INS1_25CollectiveMainloopFwdSm90ILi2EN4cute5tupleIJNS5_1CILi1EEES8_S8_EEENS6_IJNS7_ILi128EEENS7_ILi160EEENS7_ILi192EEEEEELi128ENS_12float_e4m3_tEfNS_4arch4Sm90ELb0ELb0ELb0ELb1ELb0ELb1ELb0ELb1ELb1ELb1ELb0ELb0EEENS1_21CollectiveEpilogueFwdINS6_IJSA_SA_SB_EEES9_NS_10bfloat16_tESG_Li256ELb1ELb1ELb0ELb1EEENS1_36VarlenDynamicPersistentTileSchedulerILi128ELi160ELi256ELi128ELb0ELb1ELb1ELb0ELb1ELb1EEEEEEEEEvNT_6ParamsE --------------------------
	.section	.nv.info._ZN7cutlass13device_kernelIN5flash11enable_sm90INS1_16FlashAttnFwdSm90INS1_25CollectiveMainloopFwdSm90ILi2EN4cute5tupleIJNS5_1CILi1EEES8_S8_EEENS6_IJNS7_ILi128EEENS7_ILi160EEENS7_ILi192EEEEEELi128ENS_12float_e4m3_tEfNS_4arch4Sm90ELb0ELb0ELb0ELb1ELb0ELb1ELb0ELb1ELb1ELb1ELb0ELb0EEENS1_21CollectiveEpilogueFwdINS6_IJSA_SA_SB_EEES9_NS_10bfloat16_tESG_Li256ELb1ELb1ELb0ELb1EEENS1_36VarlenDynamicPersistentTileSchedulerILi128ELi160ELi256ELi128ELb0ELb1ELb1ELb0ELb1ELb1EEEEEEEEEvNT_6ParamsE,"",@"SHT_CUDA_INFO"
	.sectionflags	@""
	.align	4


	//----- nvinfo : EIATTR_CUDA_API_VERSION
	.align		4
        /*0000*/ 	.byte	0x04, 0x37
        /*0002*/ 	.short	(.L_108 - .L_107)
.L_107:
        /*0004*/ 	.word	0x00000082


	//----- nvinfo : EIATTR_KPARAM_INFO
	.align		4
.L_108:
        /*0008*/ 	.byte	0x04, 0x17
        /*000a*/ 	.short	(.L_110 - .L_109)
.L_109:
        /*000c*/ 	.word	0x00000000
        /*0010*/ 	.short	0x0000
        /*0012*/ 	.short	0x0000
        /*0014*/ 	.byte	0x00, 0xf0, 0x01, 0x2a


	//----- nvinfo : EIATTR_SPARSE_MMA_MASK
	.align		4
.L_110:
        /*0018*/ 	.byte	0x03, 0x50
        /*001a*/ 	.short	0x0000


	//----- nvinfo : EIATTR_MAXREG_COUNT
	.align		4
        /*001c*/ 	.byte	0x03, 0x1b
        /*001e*/ 	.short	0x00a8


	//----- nvinfo : EIATTR_MERCURY_ISA_VERSION
	.align		4
        /*0020*/ 	.byte	0x03, 0x5f
        /*0022*/ 	.short	0x0101


	//----- nvinfo : EIATTR_VRC_CTA_INIT_COUNT
	.align		4
        /*0024*/ 	.byte	0x02, 0x4a
	.zero		1
	.zero		1


	//----- nvinfo : EIATTR_EXIT_INSTR_OFFSETS
	.align		4
        /*0028*/ 	.byte	0x04, 0x1c
        /*002a*/ 	.short	(.L_112 - .L_111)


	//   ....[0]....
.L_111:
        /*002c*/ 	.word	0x00000010


	//----- nvinfo : EIATTR_MAX_THREADS
	.align		4
.L_112:
        /*0030*/ 	.byte	0x04, 0x05
        /*0032*/ 	.short	(.L_114 - .L_113)
.L_113:
        /*0034*/ 	.word	0x00000180
        /*0038*/ 	.word	0x00000001
        /*003c*/ 	.word	0x00000001


	//----- nvinfo : EIATTR_CBANK_PARAM_SIZE
	.align		4
.L_114:
        /*0040*/ 	.byte	0x03, 0x19
        /*0042*/ 	.short	0x0a80


	//----- nvinfo : EIATTR_PARAM_CBANK
	.align		4
        /*0044*/ 	.byte	0x04, 0x0a
        /*0046*/ 	.short	(.L_116 - .L_115)
	.align		4
.L_115:
        /*0048*/ 	.word	index@(.nv.constant0._ZN7cutlass13device_kernelIN5flash11enable_sm90INS1_16FlashAttnFwdSm90INS1_25CollectiveMainloopFwdSm90ILi2EN4cute5tupleIJNS5_1CILi1EEES8_S8_EEENS6_IJNS7_ILi128EEENS7_ILi160EEENS7_ILi192EEEEEELi128ENS_12float_e4m3_tEfNS_4arch4Sm90ELb0ELb0ELb0ELb1ELb0ELb1ELb0ELb1ELb1ELb1ELb0ELb0EEENS1_21CollectiveEpilogueFwdINS6_IJSA_SA_SB_EEES9_NS_10bfloat16_tESG_Li256ELb1ELb1ELb0ELb1EEENS1_36VarlenDynamicPersistentTileSchedulerILi128ELi160ELi256ELi128ELb0ELb1ELb1ELb0ELb1ELb1EEEEEEEEEvNT_6ParamsE)
        /*004c*/ 	.short	0x0380
        /*004e*/ 	.short	0x0a80


	//----- nvinfo : EIATTR_SW_WAR
	.align		4
.L_116:
        /*0050*/ 	.byte	0x04, 0x36
        /*0052*/ 	.short	(.L_118 - .L_117)
.L_117:
        /*0054*/ 	.word	0x00000008
.L_118:


//--------------------- .nv.info._ZN7cutlass13device_kernelIN5flash11enable_sm90INS1_16FlashAttnFwdSm90INS1_25CollectiveMainloopFwdSm90ILi2EN4cute5tupleIJNS5_1CILi1EEES8_S8_EEENS6_IJNS7_ILi128EEENS7_ILi160EEENS7_ILi192EEEEEELi128ENS_12float_e4m3_tEfNS_4arch4Sm90ELb0ELb1ELb0ELb0ELb0ELb0ELb0ELb1ELb1ELb1ELb0ELb0EEENS1_21CollectiveEpilogueFwdINS6_IJSA_SA_SB_EEES9_NS_10bfloat16_tESG_Li256ELb0ELb1ELb0ELb1EEENS1_30DynamicPersistentTileSchedulerILi256ELi128ELb0ELb1ELb1EEEEEEEEEvNT_6ParamsE --------------------------
	.section	.nv.info._ZN7cutlass13device_kernelIN5flash11enable_sm90INS1_16FlashAttnFwdSm90INS1_25CollectiveMainloopFwdSm90ILi2EN4cute5tupleIJNS5_1CILi1EEES8_S8_EEENS6_IJNS7_ILi128EEENS7_ILi160EEENS7_ILi192EEEEEELi128ENS_12float_e4m3_tEfNS_4arch4Sm90ELb0ELb1ELb0ELb0ELb0ELb0ELb0ELb1ELb1ELb1ELb0ELb0EEENS1_21CollectiveEpilogueFwdINS6_IJSA_SA_SB_EEES9_NS_10bfloat16_tESG_Li256ELb0ELb1ELb0ELb1EEENS1_30DynamicPersistentTileSchedulerILi256ELi128ELb0ELb1ELb1EEEEEEEEEvNT_6ParamsE,"",@"SHT_CUDA_INFO"
	.sectionflags	@""
	.align	4


	//----- nvinfo : EIATTR_CUDA_API_VERSION
	.align		4
        /*0000*/ 	.byte	0x04, 0x37
        /*0002*/ 	.short	(.L_120 - .L_119)
.L_119:
        /*0004*/ 	.word	0x00000082


	//----- nvinfo : EIATTR_KPARAM_INFO
	.align		4
.L_120:
        /*0008*/ 	.byte	0x04, 0x17
        /*000a*/ 	.short	(.L_122 - .L_121)
.L_121:
        /*000c*/ 	.word	0x00000000
        /*0010*/ 	.short	0x0000
        /*0012*/ 	.short	0x0000
        /*0014*/ 	.byte	0x00, 0xf0, 0x01, 0x2a


	//----- nvinfo : EIATTR_SPARSE_MMA_MASK
	.align		4
.L_122:
        /*0018*/ 	.byte	0x03, 0x50
        /*001a*/ 	.short	0x0000


	//----- nvinfo : EIATTR_MAXREG_COUNT
	.align		4
        /*001c*/ 	.byte	0x03, 0x1b
        /*001e*/ 	.short	0x00a8


	//----- nvinfo : EIATTR_MERCURY_ISA_VERSION
	.align		4
        /*0020*/ 	.byte	0x03, 0x5f
        /*0022*/ 	.short	0x0101


	//----- nvinfo : EIATTR_VRC_CTA_INIT_COUNT
	.align		4
        /*0024*/ 	.byte	0x02, 0x4a
	.zero		1
	.zero		1


	//----- nvinfo : EIATTR_EXIT_INSTR_OFFSETS
	.align		4
        /*0028*/ 	.byte	0x04, 0x1c
        /*002a*/ 	.short	(.L_124 - .L_123)


	//   ....[0]....
.L_123:
        /*002c*/ 	.word	0x00000010


	//----- nvinfo : EIATTR_MAX_THREADS
	.align		4
.L_124:
        /*0030*/ 	.byte	0x04, 0x05
        /*0032*/ 	.short	(.L_126 - .L_125)
.L_125:
        /*0034*/ 	.word	0x00000180
        /*0038*/ 	.word	0x00000001
        /*003c*/ 	.word	0x00000001


	//----- nvinfo : EIATTR_CBANK_PARAM_SIZE
	.align		4
.L_126:
        /*0040*/ 	.byte	0x03, 0x19
        /*0042*/ 	.short	0x0a80


	//----- nvinfo : EIATTR_PARAM_CBANK
	.align		4
        /*0044*/ 	.byte	0x04, 0x0a
        /*0046*/ 	.short	(.L_128 - .L_127)
	.align		4
.L_127:
        /*0048*/ 	.word	index@(.nv.constant0._ZN7cutlass13device_kernelIN5flash11enable_sm90INS1_16FlashAttnFwdSm90INS1_25CollectiveMainloopFwdSm90ILi2EN4cute5tupleIJNS5_1CILi1EEES8_S8_EEENS6_IJNS7_ILi128EEENS7_ILi160EEENS7_ILi192EEEEEELi128ENS_12float_e4m3_tEfNS_4arch4Sm90ELb0ELb1ELb0ELb0ELb0ELb0ELb0ELb1ELb1ELb1ELb0ELb0EEENS1_21CollectiveEpilogueFwdINS6_IJSA_SA_SB_EEES9_NS_10bfloat16_tESG_Li256ELb0ELb1ELb0ELb1EEENS1_30DynamicPersistentTileSchedulerILi256ELi128ELb0ELb1ELb1EEEEEEEEEvNT_6ParamsE)
        /*004c*/ 	.short	0x0380
        /*004e*/ 	.short	0x0a80


	//----- nvinfo : EIATTR_SW_WAR
	.align		4
.L_128:
        /*0050*/ 	.byte	0x04, 0x36
        /*0052*/ 	.short	(.L_130 - .L_129)
.L_129:
        /*0054*/ 	.word	0x00000008
.L_130:


//--------------------- .nv.info._ZN7cutlass13device_kernelIN5flash11enable_sm90INS1_16FlashAttnFwdSm90INS1_25CollectiveMainloopFwdSm90ILi2EN4cute5tupleIJNS5_1CILi1EEES8_S8_EEENS6_IJNS7_ILi128EEENS7_ILi160EEENS7_ILi192EEEEEELi128ENS_12float_e4m3_tEfNS_4arch4Sm90ELb0ELb1ELb0ELb1ELb0ELb0ELb0ELb1ELb1ELb1ELb0ELb0EEENS1_21CollectiveEpilogueFwdINS6_IJSA_SA_SB_EEES9_NS_10bfloat16_tESG_Li256ELb1ELb1ELb0ELb1EEENS1_36VarlenDynamicPersistentTileSchedulerILi128ELi160ELi256ELi128ELb0ELb1ELb1ELb1ELb0ELb1EEEEEEEEEvNT_6ParamsE --------------------------
	.section	.nv.info._ZN7cutlass13device_kernelIN5flash11enable_sm90INS1_16FlashAttnFwdSm90INS1_25CollectiveMainloopFwdSm90ILi2EN4cute5tupleIJNS5_1CILi1EEES8_S8_EEENS6_IJNS7_ILi128EEENS7_ILi160EEENS7_ILi192EEEEEELi128ENS_12float_e4m3_tEfNS_4arch4Sm90ELb0ELb1ELb0ELb1ELb0ELb0ELb0ELb1ELb1ELb1ELb0ELb0EEENS1_21CollectiveEpilogueFwdINS6_IJSA_SA_SB_EEES9_NS_10bfloat16_tESG_Li256ELb1ELb1ELb0ELb1EEENS1_36VarlenDynamicPersistentTileSchedulerILi128ELi160ELi256ELi128ELb0ELb1ELb1ELb1ELb0ELb1EEEEEEEEEvNT_6ParamsE,"",@"SHT_CUDA_INFO"
	.sectionflags	@""
	.align	4


	//----- nvinfo : EIATTR_CUDA_API_VERSION
	.align		4
        /*0000*/ 	.byte	0x04, 0x37
        /*0002*/ 	.short	(.L_132 - .L_131)
.L_131:
        /*0004*/ 	.word	0x00000082


	//----- nvinfo : EIATTR_KPARAM_INFO
	.align		4
.L_132:
        /*0008*/ 	.byte	0x04, 0x17
        /*000a*/ 	.short	(.L_134 - .L_133)
.L_133:
        /*000c*/ 	.word	0x00000000
        /*0010*/ 	.short	0x0000
        /*0012*/ 	.short	0x0000
        /*0014*/ 	.byte	0x00, 0xf0, 0x01, 0x2a


	//----- nvinfo : EIATTR_SPARSE_MMA_MASK
	.align		4
.L_134:
        /*0018*/ 	.byte	0x03, 0x50
        /*001a*/ 	.short	0x0000


	//----- nvinfo : EIATTR_MAXREG_COUNT
	.align		4
        /*001c*/ 	.byte	0x03, 0x1b
        /*001e*/ 	.short	0x00a8


	//----- nvinfo : EIATTR_MERCURY_ISA_VERSION
	.align		4
        /*0020*/ 	.byte	0x03, 0x5f
        /*0022*/ 	.short	0x0101


	//----- nvinfo : EIATTR_VRC_CTA_INIT_COUNT
	.align		4
        /*0024*/ 	.byte	0x02, 0x4a
	.zero		1
	.zero		1


	//----- nvinfo : EIATTR_EXIT_INSTR_OFFSETS
	.align		4
        /*0028*/ 	.byte	0x04, 0x1c
        /*002a*/ 	.short	(.L_136 - .L_135)


	//   ....[0]....
.L_135:
        /*002c*/ 	.word	0x00000010


	//----- nvinfo : EIATTR_MAX_THREADS
	.align		4
.L_136:
        /*0030*/ 	.byte	0x04, 0x05
        /*0032*/ 	.short	(.L_138 - .L_137)
.L_137:
        /*0034*/ 	.word	0x00000180
        /*0038*/ 	.word	0x00000001
        /*003c*/ 	.word	0x00000001


	//----- nvinfo : EIATTR_CBANK_PARAM_SIZE
	.align		4
.L_138:
        /*0040*/ 	.byte	0x03, 0x19
        /*0042*/ 	.short	0x0a80


	//----- nvinfo : EIATTR_PARAM_CBANK
	.align		4
        /*0044*/ 	.byte	0x04, 0x0a
        /*0046*/ 	.short	(.L_140 - .L_139)
	.align		4
.L_139:
        /*0048*/ 	.word	index@(.nv.constant0._ZN7cutlass13device_kernelIN5flash11enable_sm90INS1_16FlashAttnFwdSm90INS1_25CollectiveMainloopFwdSm90ILi2EN4cute5tupleIJNS5_1CILi1EEES8_S8_EEENS6_IJNS7_ILi128EEENS7_ILi160EEENS7_ILi192EEEEEELi128ENS_12float_e4m3_tEfNS_4arch4Sm90ELb0ELb1ELb0ELb1ELb0ELb0ELb0ELb1ELb1ELb1ELb0ELb0EEENS1_21CollectiveEpilogueFwdINS6_IJSA_SA_SB_EEES9_NS_10bfloat16_tESG_Li256ELb1ELb1ELb0ELb1EEENS1_36VarlenDynamicPersistentTileSchedulerILi128ELi160ELi256ELi128ELb0ELb1ELb1ELb1ELb0ELb1EEEEEEEEEvNT_6ParamsE)
        /*004c*/ 	.short	0x0380
        /*004e*/ 	.short	0x0a80


	//----- nvinfo : EIATTR_SW_WAR
	.align		4
.L_140:
        /*0050*/ 	.byte	0x04, 0x36
        /*0052*/ 	.short	(.L_142 - .L_141)
.L_141:
        /*0054*/ 	.word	0x00000008
.L_142:


//--------------------- .nv.info._ZN7cutlass13device_kernelIN5flash11enable_sm90INS1_16FlashAttnFwdSm90INS1_25CollectiveMainloopFwdSm90ILi2EN4cute5tupleIJNS5_1CILi1EEES8_S8_EEENS6_IJNS7_ILi128EEENS7_ILi160EEENS7_ILi192EEEEEELi128ENS_12float_e4m3_tEfNS_4arch4Sm90ELb0ELb1ELb0ELb1ELb0ELb1ELb0ELb1ELb1ELb1ELb0ELb0EEENS1_21CollectiveEpilogueFwdINS6_IJSA_SA_SB_EEES9_NS_10bfloat16_tESG_Li256ELb1ELb1ELb0ELb1EEENS1_36VarlenDynamicPersistentTileSchedulerILi128ELi160ELi256ELi128ELb0ELb1ELb1ELb1ELb0ELb1EEEEEEEEEvNT_6ParamsE --------------------------
	.section	.nv.info._ZN7cutlass13device_kernelIN5flash11enable_sm90INS1_16FlashAttnFwdSm90INS1_25CollectiveMainloopFwdSm90ILi2EN4cute5tupleIJNS5_1CILi1EEES8_S8_EEENS6_IJNS7_ILi128EEENS7_ILi160EEENS7_ILi192EEEEEELi128ENS_12float_e4m3_tEfNS_4arch4Sm90ELb0ELb1ELb0ELb1ELb0ELb1ELb0ELb1ELb1ELb1ELb0ELb0EEENS1_21CollectiveEpilogueFwdINS6_IJSA_SA_SB_EEES9_NS_10bfloat16_tESG_Li256ELb1ELb1ELb0ELb1EEENS1_36VarlenDynamicPersistentTileSchedulerILi128ELi160ELi256ELi128ELb0ELb1ELb1ELb1ELb0ELb1EEEEEEEEEvNT_6ParamsE,"",@"SHT_CUDA_INFO"
	.sectionflags	@""
	.align	4


	//----- nvinfo : EIATTR_CUDA_API_VERSION
	.align		4
        /*0000*/ 	.byte	0x04, 0x37
        /*0002*/ 	.short	(.L_144 - .L_143)
.L_143:
        /*0004*/ 	.word	0x00000082


	//----- nvinfo : EIATTR_KPARAM_INFO
	.align		4
.L_144:
        /*0008*/ 	.byte	0x04, 0x17
        /*000a*/ 	.short	(.L_146 - .L_145)
.L_145:
        /*000c*/ 	.word	0x00000000
        /*0010*/ 	.short	0x0000
        /*0012*/ 	.short	0x0000
        /*0014*/ 	.byte	0x00, 0xf0, 0x01, 0x2a


	//----- nvinfo : EIATTR_SPARSE_MMA_MASK
	.align		4
.L_146:
        /*0018*/ 	.byte	0x03, 0x50
        /*001a*/ 	.short	0x0000


	//----- nvinfo : EIATTR_MAXREG_COUNT
	.align		4
        /*001c*/ 	.byte	0x03, 0x1b
        /*001e*/ 	.short	0x00a8


	//----- nvinfo : EIATTR_MERCURY_ISA_VERSION
	.align		4
        /*0020*/ 	.byte	0x03, 0x5f
        /*0022*/ 	.short	0x0101


	//----- nvinfo : EIATTR_VRC_CTA_INIT_COUNT
	.align		4
        /*0024*/ 	.byte	0x02, 0x4a
	.zero		1
	.zero		1


	//----- nvinfo : EIATTR_EXIT_INSTR_OFFSETS
	.align		4
        /*0028*/ 	.byte	0x04, 0x1c
        /*002a*/ 	.short	(.L_148 - .L_147)


	//   ....[0]....
.L_147:
        /*002c*/ 	.word	0x00000010


	//----- nvinfo : EIATTR_MAX_THREADS
	.align		4
.L_148:
        /*0030*/ 	.byte	0x04, 0x05
        /*0032*/ 	.short	(.L_150 - .L_149)
.L_149:
        /*0034*/ 	.word	0x00000180
        /*0038*/ 	.word	0x00000001
        /*003c*/ 	.word	0x00000001


	//----- nvinfo : EIATTR_CBANK_PARAM_SIZE
	.align		4
.L_150:
        /*0040*/ 	.byte	0x03, 0x19
        /*0042*/ 	.short	0x0a80


	//----- nvinfo : EIATTR_PARAM_CBANK
	.align		4
        /*0044*/ 	.byte	0x04, 0x0a
        /*0046*/ 	.short	(.L_152 - .L_151)
	.align		4
.L_151:
        /*0048*/ 	.word	index@(.nv.constant0._ZN7cutlass13device_kernelIN5flash11enable_sm90INS1_16FlashAttnFwdSm90INS1_25CollectiveMainloopFwdSm90ILi2EN4cute5tupleIJNS5_1CILi1EEES8_S8_EEENS6_IJNS7_ILi128EEENS7_ILi160EEENS7_ILi192EEEEEELi128ENS_12float_e4m3_tEfNS_4arch4Sm90ELb0ELb1ELb0ELb1ELb0ELb1ELb0ELb1ELb1ELb1ELb0ELb0EEENS1_21CollectiveEpilogueFwdINS6_IJSA_SA_SB_EEES9_NS_10bfloat16_tESG_Li256ELb1ELb1ELb0ELb1EEENS1_36VarlenDynamicPersistentTileSchedulerILi128ELi160ELi256ELi128ELb0ELb1ELb1ELb1ELb0ELb1EEEEEEEEEvNT_6ParamsE)
        /*004c*/ 	.short	0x0380
        /*004e*/ 	.short	0x0a80


	//----- nvinfo : EIATTR_SW_WAR
	.align		4
.L_152:
        /*0050*/ 	.byte	0x04, 0x36
        /*0052*/ 	.short	(.L_154 - .L_153)
.L_153:
        /*0054*/ 	.word	0x00000008
.L_154:


//--------------------- .nv.info._ZN7cutlass13device_kernelIN5flash11enable_sm90INS1_16FlashAttnFwdSm90INS1_25CollectiveMainloopFwdSm90ILi2EN4cute5tupleIJNS5_1CILi1EEES8_S8_EEENS6_IJNS7_ILi128EEENS7_ILi160EEENS7_ILi192EEEEEELi128ENS_12float_e4m3_tEfNS_4arch4Sm90ELb1ELb0ELb0ELb0ELb0ELb0ELb0ELb1ELb1ELb1ELb0ELb0EEENS1_21CollectiveEpilogueFwdINS6_IJSA_SA_SB_EEES9_NS_10bfloat16_tESG_Li256ELb0ELb1ELb0ELb1EEENS1_30DynamicPersistentTileSchedulerILi256ELi128ELb0ELb1ELb1EEEEEEEEEvNT_6ParamsE --------------------------
	.section	.nv.info._ZN7cutlass13device_kernelIN5flash11enable_sm90INS1_16FlashAttnFwdSm90INS1_25CollectiveMainloopFwdSm90ILi2EN4cute5tupleIJNS5_1CILi1EEES8_S8_EEENS6_IJNS7_ILi128EEENS7_ILi160EEENS7_ILi192EEEEEELi128ENS_12float_e4m3_tEfNS_4arch4Sm90ELb1ELb0ELb0ELb0ELb0ELb0ELb0ELb1ELb1ELb1ELb0ELb0EEENS1_21CollectiveEpilogueFwdINS6_IJSA_SA_SB_EEES9_NS_10bfloat16_tESG_Li256ELb0ELb1ELb0ELb1EEENS1_30DynamicPersistentTileSchedulerILi256ELi128ELb0ELb1ELb1EEEEEEEEEvNT_6ParamsE,"",@"SHT_CUDA_INFO"
	.sectionflags	@""
	.align	4


	//----- nvinfo : EIATTR_CUDA_API_VERSION
	.align		4
        /*0000*/ 	.byte	0x04, 0x37
        /*0002*/ 	.short	(.L_156 - .L_155)
.L_155:
        /*0004*/ 	.word	0x00000082


	//----- nvinfo : EIATTR_KPARAM_INFO
	.align		4
.L_156:
        /*0008*/ 	.byte	0x04, 0x17
        /*000a*/ 	.short	(.L_158 - .L_157)
.L_157:
        /*000c*/ 	.word	0x00000000
        /*0010*/ 	.short	0x0000
        /*0012*/ 	.short	0x0000
        /*0014*/ 	.byte	0x00, 0xf0, 0x01, 0x2a


	//----- nvinfo : EIATTR_SPARSE_MMA_MASK
	.align		4
.L_158:
        /*0018*/ 	.byte	0x03, 0x50
        /*001a*/ 	.short	0x0000


	//----- nvinfo : EIATTR_MAXREG_COUNT
	.align		4
        /*001c*/ 	.byte	0x03, 0x1b
        /*001e*/ 	.short	0x00a8


	//----- nvinfo : EIATTR_MERCURY_ISA_VERSION
	.align		4
        /*0020*/ 	.byte	0x03, 0x5f
        /*0022*/ 	.short	0x0101


	//----- nvinfo : EIATTR_VRC_CTA_INIT_COUNT
	.align		4
        /*0024*/ 	.byte	0x02, 0x4a
	.zero		1
	.zero		1


	//----- nvinfo : EIATTR_EXIT_INSTR_OFFSETS
	.align		4
        /*0028*/ 	.byte	0x04, 0x1c
        /*002a*/ 	.short	(.L_160 - .L_159)


	//   ....[0]....
.L_159:
        /*002c*/ 	.word	0x00000010


	//----- nvinfo : EIATTR_MAX_THREADS
	.align		4
.L_160:
        /*0030*/ 	.byte	0x04, 0x05
        /*0032*/ 	.short	(.L_162 - .L_161)
.L_161:
        /*0034*/ 	.word	0x00000180
        /*0038*/ 	.word	0x00000001
        /*003c*/ 	.word	0x00000001


	//----- nvinfo : EIATTR_CBANK_PARAM_SIZE
	.align		4
.L_162:
        /*0040*/ 	.byte	0x03, 0x19
        /*0042*/ 	.short	0x0a80


	//----- nvinfo : EIATTR_PARAM_CBANK
	.align		4
        /*0044*/ 	.byte	0x04, 0x0a
        /*0046*/ 	.short	(.L_164 - .L_163)
	.align		4
.L_163:
        /*0048*/ 	.word	index@(.nv.constant0._ZN7cutlass13device_kernelIN5flash11enable_sm90INS1_16FlashAttnFwdSm90INS1_25CollectiveMainloopFwdSm90ILi2EN4cute5tupleIJNS5_1CILi1EEES8_S8_EEENS6_IJNS7_ILi128EEENS7_ILi160EEENS7_ILi192EEEEEELi128ENS_12float_e4m3_tEfNS_4arch4Sm90ELb1ELb0ELb0ELb0ELb0ELb0ELb0ELb1ELb1ELb1ELb0ELb0EEENS1_21CollectiveEpilogueFwdINS6_IJSA_SA_SB_EEES9_NS_10bfloat16_tESG_Li256ELb0ELb1ELb0ELb1EEENS1_30DynamicPersistentTileSchedulerILi256ELi128ELb0ELb1ELb1EEEEEEEEEvNT_6ParamsE)
        /*004c*/ 	.short	0x0380
        /*004e*/ 	.short	0x0a80


	//----- nvinfo : EIATTR_SW_WAR
	.align		4
.L_164:
        /*0050*/ 	.byte	0x04, 0x36
        /*0052*/ 	.short	(.L_166 - .L_165)
.L_165:
        /*0054*/ 	.word	0x00000008
.L_166:


//--------------------- .nv.info._ZN7cutlass13device_kernelIN5flash11enable_sm90INS1_16FlashAttnFwdSm90INS1_25CollectiveMainloopFwdSm90ILi2EN4cute5tupleIJNS5_1CILi1EEES8_S8_EEENS6_IJNS7_ILi128EEENS7_ILi160EEENS7_ILi192EEEEEELi128ENS_12float_e4m3_tEfNS_4arch4Sm90ELb1ELb0ELb0ELb1ELb0ELb0ELb0ELb1ELb1ELb1ELb0ELb0EEENS1_21CollectiveEpilogueFwdINS6_IJSA_SA_SB_EEES9_NS_10bfloat16_tESG_Li256ELb1ELb1ELb0ELb1EEENS1_36VarlenDynamicPersistentTileSchedulerILi128ELi160ELi256ELi128ELb0ELb1ELb1ELb1ELb1ELb1EEEEEEEEEvNT_6ParamsE --------------------------
	.section	.nv.info._ZN7cutlass13device_kernelIN5flash11enable_sm90INS1_16FlashAttnFwdSm90INS1_25CollectiveMainloopFwdSm90ILi2EN4cute5tupleIJNS5_1CILi1EEES8_S8_EEENS6_IJNS7_ILi128EEENS7_ILi160EEENS7_ILi192EEEEEELi128ENS_12float_e4m3_tEfNS_4arch4Sm90ELb1ELb0ELb0ELb1ELb0ELb0ELb0ELb1ELb1ELb1ELb0ELb0EEENS1_21CollectiveEpilogueFwdINS6_IJSA_SA_SB_EEES9_NS_10bfloat16_tESG_Li256ELb1ELb1ELb0ELb1EEENS1_36VarlenDynamicPersistentTileSchedulerILi128ELi160ELi256ELi128ELb0ELb1ELb1ELb1ELb1ELb1EEEEEEEEEvNT_6ParamsE,"",@"SHT_CUDA_INFO"
	.sectionflags	@""
	.align	4


	//----- nvinfo : EIATTR_CUDA_API_VERSION
	.align		4
        /*0000*/ 	.byte	0x04, 0x37
        /*0002*/ 	.short	(.L_168 - .L_167)
.L_167:
        /*0004*/ 	.word	0x00000082


	//----- nvinfo : EIATTR_KPARAM_INFO
	.align		4
.L_168:
        /*0008*/ 	.byte	0x04, 0x17
        /*000a*/ 	.short	(.L_170 - .L_169)
.L_169:
        /*000c*/ 	.word	0x00000000
        /*0010*/ 	.short	0x0000
        /*0012*/ 	.short	0x0000
        /*0014*/ 	.byte	0x00, 0xf0, 0x01, 0x2a


	//----- nvinfo : EIATTR_SPARSE_MMA_MASK
	.align		4
.L_170:
        /*0018*/ 	.byte	0x03, 0x50
        /*001a*/ 	.short	0x0000


	//----- nvinfo : EIATTR_MAXREG_COUNT
	.align		4
        /*001c*/ 	.byte	0x03, 0x1b
        /*001e*/ 	.short	0x00a8


	//----- nvinfo : EIATTR_MERCURY_ISA_VERSION
	.align		4
        /*0020*/ 	.byte	0x03, 0x5f
        /*0022*/ 	.short	0x0101


	//----- nvinfo : EIATTR_VRC_CTA_INIT_COUNT
	.align		4
        /*0024*/ 	.byte	0x02, 0x4a
	.zero		1
	.zero		1


	//----- nvinfo : EIATTR_EXIT_INSTR_OFFSETS
	.align		4
        /*0028*/ 	.byte	0x04, 0x1c
        /*002a*/ 	.short	(.L_172 - .L_171)


	//   ....[0]....
.L_171:
        /*002c*/ 	.word	0x00000010


	//----- nvinfo : EIATTR_MAX_THREADS
	.align		4
.L_172:
        /*0030*/ 	.byte	0x04, 0x05
        /*0032*/ 	.short	(.L_174 - .L_173)
.L_173:
        /*0034*/ 	.word	0x00000180
        /*0038*/ 	.word	0x00000001
        /*003c*/ 	.word	0x00000001


	//----- nvinfo : EIATTR_CBANK_PARAM_SIZE
	.align		4
.L_174:
        /*0040*/ 	.byte	0x03, 0x19
        /*0042*/ 	.short	0x0a80


	//----- nvinfo : EIATTR_PARAM_CBANK
	.align		4
        /*0044*/ 	.byte	0x04, 0x0a
        /*0046*/ 	.short	(.L_176 - .L_175)
	.align		4
.L_175:
        /*0048*/ 	.word	index@(.nv.constant0._ZN7cutlass13device_kernelIN5flash11enable_sm90INS1_16FlashAttnFwdSm90INS1_25CollectiveMainloopFwdSm90ILi2EN4cute5tupleIJNS5_1CILi1EEES8_S8_EEENS6_IJNS7_ILi128EEENS7_ILi160EEENS7_ILi192EEEEEELi128ENS_12float_e4m3_tEfNS_4arch4Sm90ELb1ELb0ELb0ELb1ELb0ELb0ELb0ELb1ELb1ELb1ELb0ELb0EEENS1_21CollectiveEpilogueFwdINS6_IJSA_SA_SB_EEES9_NS_10bfloat16_tESG_Li256ELb1ELb1ELb0ELb1EEENS1_36VarlenDynamicPersistentTileSchedulerILi128ELi160ELi256ELi128ELb0ELb1ELb1ELb1ELb1ELb1EEEEEEEEEvNT_6ParamsE)
        /*004c*/ 	.short	0x0380
        /*004e*/ 	.short	0x0a80


	//----- nvinfo : EIATTR_SW_WAR
	.align		4
.L_176:
        /*0050*/ 	.byte	0x04, 0x36
        /*0052*/ 	.short	(.L_178 - .L_177)
.L_177:
        /*0054*/ 	.word	0x00000008
.L_178:


//--------------------- .nv.info._ZN7cutlass13device_kernelIN5flash11enable_sm90INS1_16FlashAttnFwdSm90INS1_25CollectiveMainloopFwdSm90ILi2EN4cute5tupleIJNS5_1CILi1EEES8_S8_EEENS6_IJNS7_ILi128EEENS7_ILi160EEENS7_ILi192EEEEEELi128ENS_12float_e4m3_tEfNS_4arch4Sm90ELb1ELb0ELb0ELb1ELb0ELb1ELb0ELb1ELb1ELb1ELb0ELb0EEENS1_21CollectiveEpilogueFwdINS6_IJSA_SA_SB_EEES9_NS_10bfloat16_tESG_Li256ELb1ELb1ELb0ELb1EEENS1_36VarlenDynamicPersistentTileSchedulerILi128ELi160ELi256ELi128ELb0ELb1ELb1ELb1ELb1ELb1EEEEEEEEEvNT_6ParamsE --------------------------
	.section	.nv.info._ZN7cutlass13device_kernelIN5flash11enable_sm90INS1_16FlashAttnFwdSm90INS1_25CollectiveMainloopFwdSm90ILi2EN4cute5tupleIJNS5_1CILi1EEES8_S8_EEENS6_IJNS7_ILi128EEENS7_ILi160EEENS7_ILi192EEEEEELi128ENS_12float_e4m3_tEfNS_4arch4Sm90ELb1ELb0ELb0ELb1ELb0ELb1ELb0ELb1ELb1ELb1ELb0ELb0EEENS1_21CollectiveEpilogueFwdINS6_IJSA_SA_SB_EEES9_NS_10bfloat16_tESG_Li256ELb1ELb1ELb0ELb1EEENS1_36VarlenDynamicPersistentTileSchedulerILi128ELi160ELi256ELi128ELb0ELb1ELb1ELb1ELb1ELb1EEEEEEEEEvNT_6ParamsE,"",@"SHT_CUDA_INFO"
	.sectionflags	@""
	.align	4


	//----- nvinfo : EIATTR_CUDA_API_VERSION
	.align		4
        /*0000*/ 	.byte	0x04, 0x37
        /*0002*/ 	.short	(.L_180 - .L_179)
.L_179:
        /*0004*/ 	.word	0x00000082


	//----- nvinfo : EIATTR_KPARAM_INFO
	.align		4
.L_180:
        /*0008*/ 	.byte	0x04, 0x17
        /*000a*/ 	.short	(.L_182 - .L_181)
.L_181:
        /*000c*/ 	.word	0x00000000
        /*0010*/ 	.short	0x0000
        /*0012*/ 	.short	0x0000
        /*0014*/ 	.byte	0x00, 0xf0, 0x01, 0x2a


	//----- nvinfo : EIATTR_SPARSE_MMA_MASK
	.align		4
.L_182:
        /*0018*/ 	.byte	0x03, 0x50
        /*001a*/ 	.short	0x0000


	//----- nvinfo : EIATTR_MAXREG_COUNT
	.align		4
        /*001c*/ 	.byte	0x03, 0x1b
        /*001e*/ 	.short	0x00a8


	//----- nvinfo : EIATTR_MERCURY_ISA_VERSION
	.align		4
        /*0020*/ 	.byte	0x03, 0x5f
        /*0022*/ 	.short	0x0101


	//----- nvinfo : EIATTR_VRC_CTA_INIT_COUNT
	.align		4
        /*0024*/ 	.byte	0x02, 0x4a
	.zero		1
	.zero		1


	//----- nvinfo : EIATTR_EXIT_INSTR_OFFSETS
	.align		4
        /*0028*/ 	.byte	0x04, 0x1c
        /*002a*/ 	.short	(.L_184 - .L_183)


	//   ....[0]....
.L_183:
        /*002c*/ 	.word	0x00000010


	//----- nvinfo : EIATTR_MAX_THREADS
	.align		4
.L_184:
        /*0030*/ 	.byte	0x04, 0x05
        /*0032*/ 	.short	(.L_186 - .L_185)
.L_185:
        /*0034*/ 	.word	0x00000180
        /*0038*/ 	.word	0x00000001
        /*003c*/ 	.word	0x00000001


	//----- nvinfo : EIATTR_CBANK_PARAM_SIZE
	.align		4
.L_186:
        /*0040*/ 	.byte	0x03, 0x19
        /*0042*/ 	.short	0x0a80


	//----- nvinfo : EIATTR_PARAM_CBANK
	.align		4
        /*0044*/ 	.byte	0x04, 0x0a
        /*0046*/ 	.short	(.L_188 - .L_187)
	.align		4
.L_187:
        /*0048*/ 	.word	index@(.nv.constant0._ZN7cutlass13device_kernelIN5flash11enable_sm90INS1_16FlashAttnFwdSm90INS1_25CollectiveMainloopFwdSm90ILi2EN4cute5tupleIJNS5_1CILi1EEES8_S8_EEENS6_IJNS7_ILi128EEENS7_ILi160EEENS7_ILi192EEEEEELi128ENS_12float_e4m3_tEfNS_4arch4Sm90ELb1ELb0ELb0ELb1ELb0ELb1ELb0ELb1ELb1ELb1ELb0ELb0EEENS1_21CollectiveEpilogueFwdINS6_IJSA_SA_SB_EEES9_NS_10bfloat16_tESG_Li256ELb1ELb1ELb0ELb1EEENS1_36VarlenDynamicPersistentTileSchedulerILi128ELi160ELi256ELi128ELb0ELb1ELb1ELb1ELb1ELb1EEEEEEEEEvNT_6ParamsE)
        /*004c*/ 	.short	0x0380
        /*004e*/ 	.short	0x0a80


	//----- nvinfo : EIATTR_SW_WAR
	.align		4
.L_188:
        /*0050*/ 	.byte	0x04, 0x36
        /*0052*/ 	.short	(.L_190 - .L_189)
.L_189:
        /*0054*/ 	.word	0x00000008
.L_190:


//--------------------- .nv.callgraph             --------------------------
	.section	.nv.callgraph,"",@"SHT_CUDA_CALLGRAPH"
	.align	4
	.sectionentsize	8
	.align		4
        /*0000*/ 	.word	0x00000000
	.align		4
        /*0004*/ 	.word	0xffffffff
	.align		4
        /*0008*/ 	.word	0x00000000
	.align		4
        /*000c*/ 	.word	0xfffffffe
	.align		4
        /*0010*/ 	.word	0x00000000
	.align		4
        /*0014*/ 	.word	0xfffffffd
	.align		4
        /*0018*/ 	.word	0x00000000
	.align		4
        /*001c*/ 	.word	0xfffffffc


//--------------------- .nv.constant4             --------------------------
	.section	.nv.constant4,"a",@progbits
	.align	8
	.align		8
.nv.constant4:
        /*0000*/ 	.dword	_ZN75_INTERNAL_b21599bf_39_flash_fwd_hdimdiff_e4m3_packgqa_sm90_cu_21e1f8cb_35684cuda3std3__45__cpo5beginE
	.align		8
        /*0008*/ 	.dword	_ZN75_INTERNAL_b21599bf_39_flash_fwd_hdimdiff_e4m3_packgqa_sm90_cu_21e1f8cb_35684cuda3std3__45__cpo3endE
	.align		8
        /*0010*/ 	.dword	_ZN75_INTERNAL_b21599bf_39_flash_fwd_hdimdiff_e4m3_packgqa_sm90_cu_21e1f8cb_35684cuda3std3__45__cpo6cbeginE
	.align		8
        /*0018*/ 	.dword	_ZN75_INTERNAL_b21599bf_39_flash_fwd_hdimdiff_e4m3_packgqa_sm90_cu_21e1f8cb_35684cuda3std3__45__cpo4cendE
	.align		8
        /*0020*/ 	.dword	_ZN75_INTERNAL_b21599bf_39_flash_fwd_hdimdiff_e4m3_packgqa_sm90_cu_21e1f8cb_35684cuda3std3__477_GLOBAL__N__b21599bf_39_flash_fwd_hdimdiff_e4m3_packgqa_sm90_cu_21e1f8cb_35686ignoreE
	.align		8
        /*0028*/ 	.dword	_ZN75_INTERNAL_b21599bf_39_flash_fwd_hdimdiff_e4m3_packgqa_sm90_cu_21e1f8cb_35684cuda3std3__419piecewise_constructE
	.align		8
        /*0030*/ 	.dword	_ZN75_INTERNAL_b21599bf_39_flash_fwd_hdimdiff_e4m3_packgqa_sm90_cu_21e1f8cb_35684cuda3std3__48in_placeE
	.align		8
        /*0038*/ 	.dword	_ZN75_INTERNAL_b21599bf_39_flash_fwd_hdimdiff_e4m3_packgqa_sm90_cu_21e1f8cb_35684cuda3std6ranges3__45__cpo4swapE
	.align		8
        /*0040*/ 	.dword	_ZN75_INTERNAL_b21599bf_39_flash_fwd_hdimdiff_e4m3_packgqa_sm90_cu_21e1f8cb_35684cuda3std6ranges3__45__cpo9iter_moveE
	.align		8
        /*0048*/ 	.dword	_ZN75_INTERNAL_b21599bf_39_flash_fwd_hdimdiff_e4m3_packgqa_sm90_cu_21e1f8cb_35684cute7productE
	.align		8
        /*0050*/ 	.dword	_ZN75_INTERNAL_b21599bf_39_flash_fwd_hdimdiff_e4m3_packgqa_sm90_cu_21e1f8cb_35684cute1_E


//--------------------- .text._ZN7cutlass13device_kernelIN5flash11enable_sm90INS1_16FlashAttnFwdSm90INS1_25CollectiveMainloopFwdSm90ILi2EN4cute5tupleIJNS5_1CILi1EEES8_S8_EEENS6_IJNS7_ILi128EEENS7_ILi160EEENS7_ILi192EEEEEELi128ENS_12float_e4m3_tEfNS_4arch4Sm90ELb0ELb0ELb0ELb0ELb0ELb0ELb0ELb1ELb1ELb1ELb0ELb0EEENS1_21CollectiveEpilogueFwdINS6_IJSA_SA_SB_EEES9_NS_10bfloat16_tESG_Li256ELb0ELb1ELb0ELb1EEENS1_29StaticPersistentTileSchedulerILb0EEEEEEEEEvNT_6ParamsE --------------------------
	.section	.text._ZN7cutlass13device_kernelIN5flash11enable_sm90INS1_16FlashAttnFwdSm90INS1_25CollectiveMainloopFwdSm90ILi2EN4cute5tupleIJNS5_1CILi1EEES8_S8_EEENS6_IJNS7_ILi128EEENS7_ILi160EEENS7_ILi192EEEEEELi128ENS_12float_e4m3_tEfNS_4arch4Sm90ELb0ELb0ELb0ELb0ELb0ELb0ELb0ELb1ELb1ELb1ELb0ELb0EEENS1_21CollectiveEpilogueFwdINS6_IJSA_SA_SB_EEES9_NS_10bfloat16_tESG_Li256ELb0ELb1ELb0ELb1EEENS1_29StaticPersistentTileSchedulerILb0EEEEEEEEEvNT_6ParamsE,"ax",@progbits
	.align	128
.text._ZN7cutlass13device_kernelIN5flash11enable_sm90INS1_16FlashAttnFwdSm90INS1_25CollectiveMainloopFwdSm90ILi2EN4cute5tupleIJNS5_1CILi1EEES8_S8_EEENS6_IJNS7_ILi128EEENS7_ILi160EEENS7_ILi192EEEEEELi128ENS_12float_e4m3_tEfNS_4arch4Sm90ELb0ELb0ELb0ELb0ELb0ELb0ELb0ELb1ELb1ELb1ELb0ELb0EEENS1_21CollectiveEpilogueFwdINS6_IJSA_SA_SB_EEES9_NS_10bfloat16_tESG_Li256ELb0ELb1ELb0ELb1EEENS1_29StaticPersistentTileSchedulerILb0EEEEEEEEEvNT_6ParamsE:
        .type           _ZN7cutlass13device_kernelIN5flash11enable_sm90INS1_16FlashAttnFwdSm90INS1_25CollectiveMainloopFwdSm90ILi2EN4cute5tupleIJNS5_1CILi1EEES8_S8_EEENS6_IJNS7_ILi128EEENS7_ILi160EEENS7_ILi192EEEEEELi128ENS_12float_e4m3_tEfNS_4arch4Sm90ELb0ELb0ELb0ELb0ELb0ELb0ELb0ELb1ELb1ELb1ELb0ELb0EEENS1_21CollectiveEpilogueFwdINS6_IJSA_SA_SB_EEES9_NS_10bfloat16_tESG_Li256ELb0ELb1ELb0ELb1EEENS1_29StaticPersistentTileSchedulerILb0EEEEEEEEEvNT_6ParamsE,@function
        .size           _ZN7cutlass13device_kernelIN5flash11enable_sm90INS1_16FlashAttnFwdSm90INS1_25CollectiveMainloopFwdSm90ILi2EN4cute5tupleIJNS5_1CILi1EEES8_S8_EEENS6_IJNS7_ILi128EEENS7_ILi160EEENS7_ILi192EEEEEELi128ENS_12float_e4m3_tEfNS_4arch4Sm90ELb0ELb0ELb0ELb0ELb0ELb0ELb0ELb1ELb1ELb1ELb0ELb0EEENS1_21CollectiveEpilogueFwdINS6_IJSA_SA_SB_EEES9_NS_10bfloat16_tESG_Li256ELb0ELb1ELb0ELb1EEENS1_29StaticPersistentTileSchedulerILb0EEEEEEEEEvNT_6ParamsE,(.L_x_10 - _ZN7cutlass13device_kernelIN5flash11enable_sm90INS1_16FlashAttnFwdSm90INS1_25CollectiveMainloopFwdSm90ILi2EN4cute5tupleIJNS5_1CILi1EEES8_S8_EEENS6_IJNS7_ILi128EEENS7_ILi160EEENS7_ILi192EEEEEELi128ENS_12float_e4m3_tEfNS_4arch4Sm90ELb0ELb0ELb0ELb0ELb0ELb0ELb0ELb1ELb1ELb1ELb0ELb0EEENS1_21CollectiveEpilogueFwdINS6_IJSA_SA_SB_EEES9_NS_10bfloat16_tESG_Li256ELb0ELb1ELb0ELb1EEENS1_29StaticPersistentTileSchedulerILb0EEEEEEEEEvNT_6ParamsE)
        .other          _ZN7cutlass13device_kernelIN5flash11enable_sm90INS1_16FlashAttnFwdSm90INS1_25CollectiveMainloopFwdSm90ILi2EN4cute5tupleIJNS5_1CILi1EEES8_S8_EEENS6_IJNS7_ILi128EEENS7_ILi160EEENS7_ILi192EEEEEELi128ENS_12float_e4m3_tEfNS_4arch4Sm90ELb0ELb0ELb0ELb0ELb0ELb0ELb0ELb1ELb1ELb1ELb0ELb0EEENS1_21CollectiveEpilogueFwdINS6_IJSA_SA_SB_EEES9_NS_10bfloat16_tESG_Li256ELb0ELb1ELb0ELb1EEENS1_29StaticPersistentTileSchedulerILb0EEEEEEEEEvNT_6ParamsE,@"STO_CUDA_ENTRY STV_DEFAULT"
_ZN7cutlass13device_kernelIN5flash11enable_sm90INS1_16FlashAttnFwdSm90INS1_25CollectiveMainloopFwdSm90ILi2EN4cute5tupleIJNS5_1CILi1EEES8_S8_EEENS6_IJNS7_ILi128EEENS7_ILi160EEENS7_ILi192EEEEEELi128ENS_12float_e4m3_tEfNS_4arch4Sm90ELb0ELb0ELb0ELb0ELb0ELb0ELb0ELb1ELb1ELb1ELb0ELb0EEENS1_21CollectiveEpilogueFwdINS6_IJSA_SA_SB_EEES9_NS_10bfloat16_tESG_Li256ELb0ELb1ELb0ELb1EEENS1_29StaticPersistentTileSchedulerILb0EEEEEEEEEvNT_6ParamsE:
[----:B------:R-:W-:Y:S01]  /*0000*/  LDC R1, c[0x0][0x37c] ;  /* 0x0000df00ff017b82 */ /* 0x000fe20000000800 */
[----:B------:R-:W-:Y:S05]  /*0010*/  EXIT ;  /* 0x000000000000794d */ /* 0x000fea0003800000 */
.L_x_0:
[----:B------:R-:W-:-:S00]  /*0020*/  BRA `(.L_x_0) ;  /* 0xfffffffc00fc7947 */ /* 0x000fc0000383ffff */
[----:B------:R-:W-:-:S00]  /*0030*/  NOP ;  /* 0x0000000000007918 */ /* 0x000fc00000000000 */
        /* <DEDUP_REMOVED lines=12> */
.L_x_10:


//--------------------- .text._ZN7cutlass13device_kernelIN5flash11enable_sm90INS1_16FlashAttnFwdSm90INS1_25CollectiveMainloopFwdSm90ILi2EN4cute5tupleIJNS5_1CILi2EEENS7_ILi1EEES9_EEENS6_IJNS7_ILi128EEENS7_ILi160EEENS7_ILi192EEEEEELi128ENS_12float_e4m3_tEfNS_4arch4Sm90ELb0ELb0ELb0ELb0ELb0ELb0ELb0ELb1ELb1ELb1ELb0ELb0EEENS1_21CollectiveEpilogueFwdINS6_IJSB_SB_SC_EEESA_NS_10bfloat16_tESH_Li256ELb0ELb1ELb0ELb1EEENS1_29StaticPersistentTileSchedulerILb0EEEEEEEEEvNT_6ParamsE --------------------------
	.section	.text._ZN7cutlass13device_kernelIN5flash11enable_sm90INS1_16FlashAttnFwdSm90INS1_25CollectiveMainloopFwdSm90ILi2EN4cute5tupleIJNS5_1CILi2EEENS7_ILi1EEES9_EEENS6_IJNS7_ILi128EEENS7_ILi160EEENS7_ILi192EEEEEELi128ENS_12float_e4m3_tEfNS_4arch4Sm90ELb0ELb0ELb0ELb0ELb0ELb0ELb0ELb1ELb1ELb1ELb0ELb0EEENS1_21CollectiveEpilogueFwdINS6_IJSB_SB_SC_EEESA_NS_10bfloat16_tESH_Li256ELb0ELb1ELb0ELb1EEENS1_29StaticPersistentTileSchedulerILb0EEEEEEEEEvNT_6ParamsE,"ax",@progbits
	.align	128
.text._ZN7cutlass13device_kernelIN5flash11enable_sm90INS1_16FlashAttnFwdSm90INS1_25CollectiveMainloopFwdSm90ILi2EN4cute5tupleIJNS5_1CILi2EEENS7_ILi1EEES9_EEENS6_IJNS7_ILi128EEENS7_ILi160EEENS7_ILi192EEEEEELi128ENS_12float_e4m3_tEfNS_4arch4Sm90ELb0ELb0ELb0ELb0ELb0ELb0ELb0ELb1ELb1ELb1ELb0ELb0EEENS1_21CollectiveEpilogueFwdINS6_IJSB_SB_SC_EEESA_NS_10bfloat16_tESH_Li256ELb0ELb1ELb0ELb1EEENS1_29StaticPersistentTileSchedulerILb0EEEEEEEEEvNT_6ParamsE:
        .type           _ZN7cutlass13device_kernelIN5flash11enable_sm90INS1_16FlashAttnFwdSm90INS1_25CollectiveMainloopFwdSm90ILi2EN4cute5tupleIJNS5_1CILi2EEENS7_ILi1EEES9_EEENS6_IJNS7_ILi128EEENS7_ILi160EEENS7_ILi192EEEEEELi128ENS_12float_e4m3_tEfNS_4arch4Sm90ELb0ELb0ELb0ELb0ELb0ELb0ELb0ELb1ELb1ELb1ELb0ELb0EEENS1_21CollectiveEpilogueFwdINS6_IJSB_SB_SC_EEESA_NS_10bfloat16_tESH_Li256ELb0ELb1ELb0ELb1EEENS1_29StaticPersistentTileSchedulerILb0EEEEEEEEEvNT_6ParamsE,@function
        .size           _ZN7cutlass13device_kernelIN5flash11enable_sm90INS1_16FlashAttnFwdSm90INS1_25CollectiveMainloopFwdSm90ILi2EN4cute5tupleIJNS5_1CILi2EEENS7_ILi1EEES9_EEENS6_IJNS7_ILi128EEENS7_ILi160EEENS7_ILi192EEEEEELi128ENS_12float_e4m3_tEfNS_4arch4Sm90ELb0ELb0ELb0ELb0ELb0ELb0ELb0ELb1ELb1ELb1ELb0ELb0EEENS1_21CollectiveEpilogueFwdINS6_IJSB_SB_SC_EEESA_NS_10bfloat16_tESH_Li256ELb0ELb1ELb0ELb1EEENS1_29StaticPersistentTileSchedulerILb0EEEEEEEEEvNT_6ParamsE,(.L_x_11 - _ZN7cutlass13device_kernelIN5flash11enable_sm90INS1_16FlashAttnFwdSm90INS1_25CollectiveMainloopFwdSm90ILi2EN4cute5tupleIJNS5_1CILi2EEENS7_ILi1EEES9_EEENS6_IJNS7_ILi128EEENS7_ILi160EEENS7_ILi192EEEEEELi128ENS_12float_e4m3_tEfNS_4arch4Sm90ELb0ELb0ELb0ELb0ELb0ELb0ELb0ELb1ELb1ELb1ELb0ELb0EEENS1_21CollectiveEpilogueFwdINS6_IJSB_SB_SC_EEESA_NS_10bfloat16_tESH_Li256ELb0ELb1ELb0ELb1EEENS1_29StaticPersistentTileSchedulerILb0EEEEEEEEEvNT_6ParamsE)
        .other          _ZN7cutlass13device_kernelIN5flash11enable_sm90INS1_16FlashAttnFwdSm90INS1_25CollectiveMainloopFwdSm90ILi2EN4cute5tupleIJNS5_1CILi2EEENS7_ILi1EEES9_EEENS6_IJNS7_ILi128EEENS7_ILi160EEENS7_ILi192EEEEEELi128ENS_12float_e4m3_tEfNS_4arch4Sm90ELb0ELb0ELb0ELb0ELb0ELb0ELb0ELb1ELb1ELb1ELb0ELb0EEENS1_21CollectiveEpilogueFwdINS6_IJSB_SB_SC_EEESA_NS_10bfloat16_tESH_Li256ELb0ELb1ELb0ELb1EEENS1_29StaticPersistentTileSchedulerILb0EEEEEEEEEvNT_6ParamsE,@"STO_CUDA_ENTRY STV_DEFAULT"
_ZN7cutlass13device_kernelIN5flash11enable_sm90INS1_16FlashAttnFwdSm90INS1_25CollectiveMainloopFwdSm90ILi2EN4cute5tupleIJNS5_1CILi2EEENS7_ILi1EEES9_EEENS6_IJNS7_ILi128EEENS7_ILi160EEENS7_ILi192EEEEEELi128ENS_12float_e4m3_tEfNS_4arch4Sm90ELb0ELb0ELb0ELb0ELb0ELb0ELb0ELb1ELb1ELb1ELb0ELb0EEENS1_21CollectiveEpilogueFwdINS6_IJSB_SB_SC_EEESA_NS_10bfloat16_tESH_Li256ELb0ELb1ELb0ELb1EEENS1_29StaticPersistentTileSchedulerILb0EEEEEEEEEvNT_6ParamsE:
[----:B------:R-:W-:Y:S01]  /*0000*/  LDC R1, c[0x0][0x37c] ;  /* 0x0000df00ff017b82 */ /* 0x000fe20000000800 */
[----:B------:R-:W-:Y:S05]  /*0010*/  EXIT ;  /* 0x000000000000794d */ /* 0x000fea0003800000 */
.L_x_1:
        /* <DEDUP_REMOVED lines=14> */
.L_x_11:


//--------------------- .text._ZN7cutlass13device_kernelIN5flash11enable_sm90INS1_16FlashAttnFwdSm90INS1_25CollectiveMainloopFwdSm90ILi2EN4cute5tupleIJNS5_1CILi1EEES8_S8_EEENS6_IJNS7_ILi128EEENS7_ILi160EEENS7_ILi192EEEEEELi128ENS_12float_e4m3_tEfNS_4arch4Sm90ELb0ELb0ELb0ELb1ELb0ELb0ELb0ELb1ELb1ELb1ELb0ELb0EEENS1_21CollectiveEpilogueFwdINS6_IJSA_SA_SB_EEES9_NS_10bfloat16_tESG_Li256ELb1ELb1ELb0ELb1EEENS1_36VarlenDynamicPersistentTileSchedulerILi128ELi160ELi256ELi128ELb0ELb1ELb1ELb0ELb1ELb1EEEEEEEEEvNT_6ParamsE --------------------------
	.section	.text._ZN7cutlass13device_kernelIN5flash11enable_sm90INS1_16FlashAttnFwdSm90INS1_25CollectiveMainloopFwdSm90ILi2EN4cute5tupleIJNS5_1CILi1EEES8_S8_EEENS6_IJNS7_ILi128EEENS7_ILi160EEENS7_ILi192EEEEEELi128ENS_12float_e4m3_tEfNS_4arch4Sm90ELb0ELb0ELb0ELb1ELb0ELb0ELb0ELb1ELb1ELb1ELb0ELb0EEENS1_21CollectiveEpilogueFwdINS6_IJSA_SA_SB_EEES9_NS_10bfloat16_tESG_Li256ELb1ELb1ELb0ELb1EEENS1_36VarlenDynamicPersistentTileSchedulerILi128ELi160ELi256ELi128ELb0ELb1ELb1ELb0ELb1ELb1EEEEEEEEEvNT_6ParamsE,"ax",@progbits
	.align	128
.text._ZN7cutlass13device_kernelIN5flash11enable_sm90INS1_16FlashAttnFwdSm90INS1_25CollectiveMainloopFwdSm90ILi2EN4cute5tupleIJNS5_1CILi1EEES8_S8_EEENS6_IJNS7_ILi128EEENS7_ILi160EEENS7_ILi192EEEEEELi128ENS_12float_e4m3_tEfNS_4arch4Sm90ELb0ELb0ELb0ELb1ELb0ELb0ELb0ELb1ELb1ELb1ELb0ELb0EEENS1_21CollectiveEpilogueFwdINS6_IJSA_SA_SB_EEES9_NS_10bfloat16_tESG_Li256ELb1ELb1ELb0ELb1EEENS1_36VarlenDynamicPersistentTileSchedulerILi128ELi160ELi256ELi128ELb0ELb1ELb1ELb0ELb1ELb1EEEEEEEEEvNT_6ParamsE:
        .type           _ZN7cutlass13device_kernelIN5flash11enable_sm90INS1_16FlashAttnFwdSm90INS1_25CollectiveMainloopFwdSm90ILi2EN4cute5tupleIJNS5_1CILi1EEES8_S8_EEENS6_IJNS7_ILi128EEENS7_ILi160EEENS7_ILi192EEEEEELi128ENS_12float_e4m3_tEfNS_4arch4Sm90ELb0ELb0ELb0ELb1ELb0ELb0ELb0ELb1ELb1ELb1ELb0ELb0EEENS1_21CollectiveEpilogueFwdINS6_IJSA_SA_SB_EEES9_NS_10bfloat16_tESG_Li256ELb1ELb1ELb0ELb1EEENS1_36VarlenDynamicPersistentTileSchedulerILi128ELi160ELi256ELi128ELb0ELb1ELb1ELb0ELb1ELb1EEEEEEEEEvNT_6ParamsE,@function
        .size           _ZN7cutlass13device_kernelIN5flash11enable_sm90INS1_16FlashAttnFwdSm90INS1_25CollectiveMainloopFwdSm90ILi2EN4cute5tupleIJNS5_1CILi1EEES8_S8_EEENS6_IJNS7_ILi128EEENS7_ILi160EEENS7_ILi192EEEEEELi128ENS_12float_e4m3_tEfNS_4arch4Sm90ELb0ELb0ELb0ELb1ELb0ELb0ELb0ELb1ELb1ELb1ELb0ELb0EEENS1_21CollectiveEpilogueFwdINS6_IJSA_SA_SB_EEES9_NS_10bfloat16_tESG_Li256ELb1ELb1ELb0ELb1EEENS1_36VarlenDynamicPersistentTileSchedulerILi128ELi160ELi256ELi128ELb0ELb1ELb1ELb0ELb1ELb1EEEEEEEEEvNT_6ParamsE,(.L_x_12 - _ZN7cutlass13device_kernelIN5flash11enable_sm90INS1_16FlashAttnFwdSm90INS1_25CollectiveMainloopFwdSm90ILi2EN4cute5tupleIJNS5_1CILi1EEES8_S8_EEENS6_IJNS7_ILi128EEENS7_ILi160EEENS7_ILi192EEEEEELi128ENS_12float_e4m3_tEfNS_4arch4Sm90ELb0ELb0ELb0ELb1ELb0ELb0ELb0ELb1ELb1ELb1ELb0ELb0EEENS1_21CollectiveEpilogueFwdINS6_IJSA_SA_SB_EEES9_NS_10bfloat16_tESG_Li256ELb1ELb1ELb0ELb1EEENS1_36VarlenDynamicPersistentTileSchedulerILi128ELi160ELi256ELi128ELb0ELb1ELb1ELb0ELb1ELb1EEEEEEEEEvNT_6ParamsE)
        .other          _ZN7cutlass13device_kernelIN5flash11enable_sm90INS1_16FlashAttnFwdSm90INS1_25CollectiveMainloopFwdSm90ILi2EN4cute5tupleIJNS5_1CILi1EEES8_S8_EEENS6_IJNS7_ILi128EEENS7_ILi160EEENS7_ILi192EEEEEELi128ENS_12float_e4m3_tEfNS_4arch4Sm90ELb0ELb0ELb0ELb1ELb0ELb0ELb0ELb1ELb1ELb1ELb0ELb0EEENS1_21CollectiveEpilogueFwdINS6_IJSA_SA_SB_EEES9_NS_10bfloat16_tESG_Li256ELb1ELb1ELb0ELb1EEENS1_36VarlenDynamicPersistentTileSchedulerILi128ELi160ELi256ELi128ELb0ELb1ELb1ELb0ELb1ELb1EEEEEEEEEvNT_6ParamsE,@"STO_CUDA_ENTRY STV_DEFAULT"
_ZN7cutlass13device_kernelIN5flash11enable_sm90INS1_16FlashAttnFwdSm90INS1_25CollectiveMainloopFwdSm90ILi2EN4cute5tupleIJNS5_1CILi1EEES8_S8_EEENS6_IJNS7_ILi128EEENS7_ILi160EEENS7_ILi192EEEEEELi128ENS_12float_e4m3_tEfNS_4arch4Sm90ELb0ELb0ELb0ELb1ELb0ELb0ELb0ELb1ELb1ELb1ELb0ELb0EEENS1_21CollectiveEpilogueFwdINS6_IJSA_SA_SB_EEES9_NS_10bfloat16_tESG_Li256ELb1ELb1ELb0ELb1EEENS1_36VarlenDynamicPersistentTileSchedulerILi128ELi160ELi256ELi128ELb0ELb1ELb1ELb0ELb1ELb1EEEEEEEEEvNT_6ParamsE:
[----:B------:R-:W-:Y:S01]  /*0000*/  LDC R1, c[0x0][0x37c] ;  /* 0x0000df00ff017b82 */ /* 0x000fe20000000800 */
[----:B------:R-:W-:Y:S05]  /*0010*/  EXIT ;  /* 0x000000000000794d */ /* 0x000fea0003800000 */
.L_x_2:
        /* <DEDUP_REMOVED lines=14> */
.L_x_12:


//--------------------- .text._ZN7cutlass13device_kernelIN5flash11enable_sm90INS1_16FlashAttnFwdSm90INS1_25CollectiveMainloopFwdSm90ILi2EN4cute5tupleIJNS5_1CILi1EEES8_S8_EEENS6_IJNS7_ILi128EEENS7_ILi160EEENS7_ILi192EEEEEELi128ENS_12float_e4m3_tEfNS_4arch4Sm90ELb0ELb0ELb0ELb1ELb0ELb1ELb0ELb1ELb1ELb1ELb0ELb0EEENS1_21CollectiveEpilogueFwdINS6_IJSA_SA_SB_EEES9_NS_10bfloat16_tESG_Li256ELb1ELb1ELb0ELb1EEENS1_36VarlenDynamicPersistentTileSchedulerILi128ELi160ELi256ELi128ELb0ELb1ELb1ELb0ELb1ELb1EEEEEEEEEvNT_6ParamsE --------------------------
	.section	.text._ZN7cutlass13device_kernelIN5flash11enable_sm90INS1_16FlashAttnFwdSm90INS1_25CollectiveMainloopFwdSm90ILi2EN4cute5tupleIJNS5_1CILi1EEES8_S8_EEENS6_IJNS7_ILi128EEENS7_ILi160EEENS7_ILi192EEEEEELi128ENS_12float_e4m3_tEfNS_4arch4Sm90ELb0ELb0ELb0ELb1ELb0ELb1ELb0ELb1ELb1ELb1ELb0ELb0EEENS1_21CollectiveEpilogueFwdINS6_IJSA_SA_SB_EEES9_NS_10bfloat16_tESG_Li256ELb1ELb1ELb0ELb1EEENS1_36VarlenDynamicPersistentTileSchedulerILi128ELi160ELi256ELi128ELb0ELb1ELb1ELb0ELb1ELb1EEEEEEEEEvNT_6ParamsE,"ax",@progbits
	.align	128
.text._ZN7cutlass13device_kernelIN5flash11enable_sm90INS1_16FlashAttnFwdSm90INS1_25CollectiveMainloopFwdSm90ILi2EN4cute5tupleIJNS5_1CILi1EEES8_S8_EEENS6_IJNS7_ILi128EEENS7_ILi160EEENS7_ILi192EEEEEELi128ENS_12float_e4m3_tEfNS_4arch4Sm90ELb0ELb0ELb0ELb1ELb0ELb1ELb0ELb1ELb1ELb1ELb0ELb0EEENS1_21CollectiveEpilogueFwdINS6_IJSA_SA_SB_EEES9_NS_10bfloat16_tESG_Li256ELb1ELb1ELb0ELb1EEENS1_36VarlenDynamicPersistentTileSchedulerILi128ELi160ELi256ELi128ELb0ELb1ELb1ELb0ELb1ELb1EEEEEEEEEvNT_6ParamsE:
        .type           _ZN7cutlass13device_kernelIN5flash11enable_sm90INS1_16FlashAttnFwdSm90INS1_25CollectiveMainloopFwdSm90ILi2EN4cute5tupleIJNS5_1CILi1EEES8_S8_EEENS6_IJNS7_ILi128EEENS7_ILi160EEENS7_ILi192EEEEEELi128ENS_12float_e4m3_tEfNS_4arch4Sm90ELb0ELb0ELb0ELb1ELb0ELb1ELb0ELb1ELb1ELb1ELb0ELb0EEENS1_21CollectiveEpilogueFwdINS6_IJSA_SA_SB_EEES9_NS_10bfloat16_tESG_Li256ELb1ELb1ELb0ELb1EEENS1_36VarlenDynamicPersistentTileSchedulerILi128ELi160ELi256ELi128ELb0ELb1ELb1ELb0ELb1ELb1EEEEEEEEEvNT_6ParamsE,@function
        .size           _ZN7cutlass13device_kernelIN5flash11enable_sm90INS1_16FlashAttnFwdSm90INS1_25CollectiveMainloopFwdSm90ILi2EN4cute5tupleIJNS5_1CILi1EEES8_S8_EEENS6_IJNS7_ILi128EEENS7_ILi160EEENS7_ILi192EEEEEELi128ENS_12float_e4m3_tEfNS_4arch4Sm90ELb0ELb0ELb0ELb1ELb0ELb1ELb0ELb1ELb1ELb1ELb0ELb0EEENS1_21CollectiveEpilogueFwdINS6_IJSA_SA_SB_EEES9_NS_10bfloat16_tESG_Li256ELb1ELb1ELb0ELb1EEENS1_36VarlenDynamicPersistentTileSchedulerILi128ELi160ELi256ELi128ELb0ELb1ELb1ELb0ELb1ELb1EEEEEEEEEvNT_6ParamsE,(.L_x_13 - _ZN7cutlass13device_kernelIN5flash11enable_sm90INS1_16FlashAttnFwdSm90INS1_25CollectiveMainloopFwdSm90ILi2EN4cute5tupleIJNS5_1CILi1EEES8_S8_EEENS6_IJNS7_ILi128EEENS7_ILi160EEENS7_ILi192EEEEEELi128ENS_12float_e4m3_tEfNS_4arch4Sm90ELb0ELb0ELb0ELb1ELb0ELb1ELb0ELb1ELb1ELb1ELb0ELb0EEENS1_21CollectiveEpilogueFwdINS6_IJSA_SA_SB_EEES9_NS_10bfloat16_tESG_Li256ELb1ELb1ELb0ELb1EEENS1_36VarlenDynamicPersistentTileSchedulerILi128ELi160ELi256ELi128ELb0ELb1ELb1ELb0ELb1ELb1EEEEEEEEEvNT_6ParamsE)
        .other          _ZN7cutlass13device_kernelIN5flash11enable_sm90INS1_16FlashAttnFwdSm90INS1_25CollectiveMainloopFwdSm90ILi2EN4cute5tupleIJNS5_1CILi1EEES8_S8_EEENS6_IJNS7_ILi128EEENS7_ILi160EEENS7_ILi192EEEEEELi128ENS_12float_e4m3_tEfNS_4arch4Sm90ELb0ELb0ELb0ELb1ELb0ELb1ELb0ELb1ELb1ELb1ELb0ELb0EEENS1_21CollectiveEpilogueFwdINS6_IJSA_SA_SB_EEES9_NS_10bfloat16_tESG_Li256ELb1ELb1ELb0ELb1EEENS1_36VarlenDynamicPersistentTileSchedulerILi128ELi160ELi256ELi128ELb0ELb1ELb1ELb0ELb1ELb1EEEEEEEEEvNT_6ParamsE,@"STO_CUDA_ENTRY STV_DEFAULT"
_ZN7cutlass13device_kernelIN5flash11enable_sm90INS1_16FlashAttnFwdSm90INS1_25CollectiveMainloopFwdSm90ILi2EN4cute5tupleIJNS5_1CILi1EEES8_S8_EEENS6_IJNS7_ILi128EEENS7_ILi160EEENS7_ILi192EEEEEELi128ENS_12float_e4m3_tEfNS_4arch4Sm90ELb0ELb0ELb0ELb1ELb0ELb1ELb0ELb1ELb1ELb1ELb0ELb0EEENS1_21CollectiveEpilogueFwdINS6_IJSA_SA_SB_EEES9_NS_10bfloat16_tESG_Li256ELb1ELb1ELb0ELb1EEENS1_36VarlenDynamicPersistentTileSchedulerILi128ELi160ELi256ELi128ELb0ELb1ELb1ELb0ELb1ELb1EEEEEEEEEvNT_6ParamsE:
[----:B------:R-:W-:Y:S01]  /*0000*/  LDC R1, c[0x0][0x37c] ;  /* 0x0000df00ff017b82 */ /* 0x000fe20000000800 */
[----:B------:R-:W-:Y:S05]  /*0010*/  EXIT ;  /* 0x000000000000794d */ /* 0x000fea0003800000 */
.L_x_3:
        /* <DEDUP_REMOVED lines=14> */
.L_x_13:


//--------------------- .text._ZN7cutlass13device_kernelIN5flash11enable_sm90INS1_16FlashAttnFwdSm90INS1_25CollectiveMainloopFwdSm90ILi2EN4cute5tupleIJNS5_1CILi1EEES8_S8_EEENS6_IJNS7_ILi128EEENS7_ILi160EEENS7_ILi192EEEEEELi128ENS_12float_e4m3_tEfNS_4arch4Sm90ELb0ELb1ELb0ELb0ELb0ELb0ELb0ELb1ELb1ELb1ELb0ELb0EEENS1_21CollectiveEpilogueFwdINS6_IJSA_SA_SB_EEES9_NS_10bfloat16_tESG_Li256ELb0ELb1ELb0ELb1EEENS1_30DynamicPersistentTileSchedulerILi256ELi128ELb0ELb1ELb1EEEEEEEEEvNT_6ParamsE --------------------------
	.section	.text._ZN7cutlass13device_kernelIN5flash11enable_sm90INS1_16FlashAttnFwdSm90INS1_25CollectiveMainloopFwdSm90ILi2EN4cute5tupleIJNS5_1CILi1EEES8_S8_EEENS6_IJNS7_ILi128EEENS7_ILi160EEENS7_ILi192EEEEEELi128ENS_12float_e4m3_tEfNS_4arch4Sm90ELb0ELb1ELb0ELb0ELb0ELb0ELb0ELb1ELb1ELb1ELb0ELb0EEENS1_21CollectiveEpilogueFwdINS6_IJSA_SA_SB_EEES9_NS_10bfloat16_tESG_Li256ELb0ELb1ELb0ELb1EEENS1_30DynamicPersistentTileSchedulerILi256ELi128ELb0ELb1ELb1EEEEEEEEEvNT_6ParamsE,"ax",@progbits
	.align	128
.text._ZN7cutlass13device_kernelIN5flash11enable_sm90INS1_16FlashAttnFwdSm90INS1_25CollectiveMainloopFwdSm90ILi2EN4cute5tupleIJNS5_1CILi1EEES8_S8_EEENS6_IJNS7_ILi128EEENS7_ILi160EEENS7_ILi192EEEEEELi128ENS_12float_e4m3_tEfNS_4arch4Sm90ELb0ELb1ELb0ELb0ELb0ELb0ELb0ELb1ELb1ELb1ELb0ELb0EEENS1_21CollectiveEpilogueFwdINS6_IJSA_SA_SB_EEES9_NS_10bfloat16_tESG_Li256ELb0ELb1ELb0ELb1EEENS1_30DynamicPersistentTileSchedulerILi256ELi128ELb0ELb1ELb1EEEEEEEEEvNT_6ParamsE:
        .type           _ZN7cutlass13device_kernelIN5flash11enable_sm90INS1_16FlashAttnFwdSm90INS1_25CollectiveMainloopFwdSm90ILi2EN4cute5tupleIJNS5_1CILi1EEES8_S8_EEENS6_IJNS7_ILi128EEENS7_ILi160EEENS7_ILi192EEEEEELi128ENS_12float_e4m3_tEfNS_4arch4Sm90ELb0ELb1ELb0ELb0ELb0ELb0ELb0ELb1ELb1ELb1ELb0ELb0EEENS1_21CollectiveEpilogueFwdINS6_IJSA_SA_SB_EEES9_NS_10bfloat16_tESG_Li256ELb0ELb1ELb0ELb1EEENS1_30DynamicPersistentTileSchedulerILi256ELi128ELb0ELb1ELb1EEEEEEEEEvNT_6ParamsE,@function
        .size           _ZN7cutlass13device_kernelIN5flash11enable_sm90INS1_16FlashAttnFwdSm90INS1_25CollectiveMainloopFwdSm90ILi2EN4cute5tupleIJNS5_1CILi1EEES8_S8_EEENS6_IJNS7_ILi128EEENS7_ILi160EEENS7_ILi192EEEEEELi128ENS_12float_e4m3_tEfNS_4arch4Sm90ELb0ELb1ELb0ELb0ELb0ELb0ELb0ELb1ELb1ELb1ELb0ELb0EEENS1_21CollectiveEpilogueFwdINS6_IJSA_SA_SB_EEES9_NS_10bfloat16_tESG_Li256ELb0ELb1ELb0ELb1EEENS1_30DynamicPersistentTileSchedulerILi256ELi128ELb0ELb1ELb1EEEEEEEEEvNT_6ParamsE,(.L_x_14 - _ZN7cutlass13device_kernelIN5flash11enable_sm90INS1_16FlashAttnFwdSm90INS1_25CollectiveMainloopFwdSm90ILi2EN4cute5tupleIJNS5_1CILi1EEES8_S8_EEENS6_IJNS7_ILi128EEENS7_ILi160EEENS7_ILi192EEEEEELi128ENS_12float_e4m3_tEfNS_4arch4Sm90ELb0ELb1ELb0ELb0ELb0ELb0ELb0ELb1ELb1ELb1ELb0ELb0EEENS1_21CollectiveEpilogueFwdINS6_IJSA_SA_SB_EEES9_NS_10bfloat16_tESG_Li256ELb0ELb1ELb0ELb1EEENS1_30DynamicPersistentTileSchedulerILi256ELi128ELb0ELb1ELb1EEEEEEEEEvNT_6ParamsE)
        .other          _ZN7cutlass13device_kernelIN5flash11enable_sm90INS1_16FlashAttnFwdSm90INS1_25CollectiveMainloopFwdSm90ILi2EN4cute5tupleIJNS5_1CILi1EEES8_S8_EEENS6_IJNS7_ILi128EEENS7_ILi160EEENS7_ILi192EEEEEELi128ENS_12float_e4m3_tEfNS_4arch4Sm90ELb0ELb1ELb0ELb0ELb0ELb0ELb0ELb1ELb1ELb1ELb0ELb0EEENS1_21CollectiveEpilogueFwdINS6_IJSA_SA_SB_EEES9_NS_10bfloat16_tESG_Li256ELb0ELb1ELb0ELb1EEENS1_30DynamicPersistentTileSchedulerILi256ELi128ELb0ELb1ELb1EEEEEEEEEvNT_6ParamsE,@"STO_CUDA_ENTRY STV_DEFAULT"
_ZN7cutlass13device_kernelIN5flash11enable_sm90INS1_16FlashAttnFwdSm90INS1_25CollectiveMainloopFwdSm90ILi2EN4cute5tupleIJNS5_1CILi1EEES8_S8_EEENS6_IJNS7_ILi128EEENS7_ILi160EEENS7_ILi192EEEEEELi128ENS_12float_e4m3_tEfNS_4arch4Sm90ELb0ELb1ELb0ELb0ELb0ELb0ELb0ELb1ELb1ELb1ELb0ELb0EEENS1_21CollectiveEpilogueFwdINS6_IJSA_SA_SB_EEES9_NS_10bfloat16_tESG_Li256ELb0ELb1ELb0ELb1EEENS1_30DynamicPersistentTileSchedulerILi256ELi128ELb0ELb1ELb1EEEEEEEEEvNT_6ParamsE:
[----:B------:R-:W-:Y:S01]  /*0000*/  LDC R1, c[0x0][0x37c] ;  /* 0x0000df00ff017b82 */ /* 0x000fe20000000800 */
[----:B------:R-:W-:Y:S05]  /*0010*/  EXIT ;  /* 0x000000000000794d */ /* 0x000fea0003800000 */
.L_x_4:
        /* <DEDUP_REMOVED lines=14> */
.L_x_14:


//--------------------- .text._ZN7cutlass13device_kernelIN5flash11enable_sm90INS1_16FlashAttnFwdSm90INS1_25CollectiveMainloopFwdSm90ILi2EN4cute5tupleIJNS5_1CILi1EEES8_S8_EEENS6_IJNS7_ILi128EEENS7_ILi160EEENS7_ILi192EEEEEELi128ENS_12float_e4m3_tEfNS_4arch4Sm90ELb0ELb1ELb0ELb1ELb0ELb0ELb0ELb1ELb1ELb1ELb0ELb0EEENS1_21CollectiveEpilogueFwdINS6_IJSA_SA_SB_EEES9_NS_10bfloat16_tESG_Li256ELb1ELb1ELb0ELb1EEENS1_36VarlenDynamicPersistentTileSchedulerILi128ELi160ELi256ELi128ELb0ELb1ELb1ELb1ELb0ELb1EEEEEEEEEvNT_6ParamsE --------------------------
	.section	.text._ZN7cutlass13device_kernelIN5flash11enable_sm90INS1_16FlashAttnFwdSm90INS1_25CollectiveMainloopFwdSm90ILi2EN4cute5tupleIJNS5_1CILi1EEES8_S8_EEENS6_IJNS7_ILi128EEENS7_ILi160EEENS7_ILi192EEEEEELi128ENS_12float_e4m3_tEfNS_4arch4Sm90ELb0ELb1ELb0ELb1ELb0ELb0ELb0ELb1ELb1ELb1ELb0ELb0EEENS1_21CollectiveEpilogueFwdINS6_IJSA_SA_SB_EEES9_NS_10bfloat16_tESG_Li256ELb1ELb1ELb0ELb1EEENS1_36VarlenDynamicPersistentTileSchedulerILi128ELi160ELi256ELi128ELb0ELb1ELb1ELb1ELb0ELb1EEEEEEEEEvNT_6ParamsE,"ax",@progbits
	.align	128
.text._ZN7cutlass13device_kernelIN5flash11enable_sm90INS1_16FlashAttnFwdSm90INS1_25CollectiveMainloopFwdSm90ILi2EN4cute5tupleIJNS5_1CILi1EEES8_S8_EEENS6_IJNS7_ILi128EEENS7_ILi160EEENS7_ILi192EEEEEELi128ENS_12float_e4m3_tEfNS_4arch4Sm90ELb0ELb1ELb0ELb1ELb0ELb0ELb0ELb1ELb1ELb1ELb0ELb0EEENS1_21CollectiveEpilogueFwdINS6_IJSA_SA_SB_EEES9_NS_10bfloat16_tESG_Li256ELb1ELb1ELb0ELb1EEENS1_36VarlenDynamicPersistentTileSchedulerILi128ELi160ELi256ELi128ELb0ELb1ELb1ELb1ELb0ELb1EEEEEEEEEvNT_6ParamsE:
        .type           _ZN7cutlass13device_kernelIN5flash11enable_sm90INS1_16FlashAttnFwdSm90INS1_25CollectiveMainloopFwdSm90ILi2EN4cute5tupleIJNS5_1CILi1EEES8_S8_EEENS6_IJNS7_ILi128EEENS7_ILi160EEENS7_ILi192EEEEEELi128ENS_12float_e4m3_tEfNS_4arch4Sm90ELb0ELb1ELb0ELb1ELb0ELb0ELb0ELb1ELb1ELb1ELb0ELb0EEENS1_21CollectiveEpilogueFwdINS6_IJSA_SA_SB_EEES9_NS_10bfloat16_tESG_Li256ELb1ELb1ELb0ELb1EEENS1_36VarlenDynamicPersistentTileSchedulerILi128ELi160ELi256ELi128ELb0ELb1ELb1ELb1ELb0ELb1EEEEEEEEEvNT_6ParamsE,@function
        .size           _ZN7cutlass13device_kernelIN5flash11enable_sm90INS1_16FlashAttnFwdSm90INS1_25CollectiveMainloopFwdSm90ILi2EN4cute5tupleIJNS5_1CILi1EEES8_S8_EEENS6_IJNS7_ILi128EEENS7_ILi160EEENS7_ILi192EEEEEELi128ENS_12float_e4m3_tEfNS_4arch4Sm90ELb0ELb1ELb0ELb1ELb0ELb0ELb0ELb1ELb1ELb1ELb0ELb0EEENS1_21CollectiveEpilogueFwdINS6_IJSA_SA_SB_EEES9_NS_10bfloat16_tESG_Li256ELb1ELb1ELb0ELb1EEENS1_36VarlenDynamicPersistentTileSchedulerILi128ELi160ELi256ELi128ELb0ELb1ELb1ELb1ELb0ELb1EEEEEEEEEvNT_6ParamsE,(.L_x_15 - _ZN7cutlass13device_kernelIN5flash11enable_sm90INS1_16FlashAttnFwdSm90INS1_25CollectiveMainloopFwdSm90ILi2EN4cute5tupleIJNS5_1CILi1EEES8_S8_EEENS6_IJNS7_ILi128EEENS7_ILi160EEENS7_ILi192EEEEEELi128ENS_12float_e4m3_tEfNS_4arch4Sm90ELb0ELb1ELb0ELb1ELb0ELb0ELb0ELb1ELb1ELb1ELb0ELb0EEENS1_21CollectiveEpilogueFwdINS6_IJSA_SA_SB_EEES9_NS_10bfloat16_tESG_Li256ELb1ELb1ELb0ELb1EEENS1_36VarlenDynamicPersistentTileSchedulerILi128ELi160ELi256ELi128ELb0ELb1ELb1ELb1ELb0ELb1EEEEEEEEEvNT_6ParamsE)
        .other          _ZN7cutlass13device_kernelIN5flash11enable_sm90INS1_16FlashAttnFwdSm90INS1_25CollectiveMainloopFwdSm90ILi2EN4cute5tupleIJNS5_1CILi1EEES8_S8_EEENS6_IJNS7_ILi128EEENS7_ILi160EEENS7_ILi192EEEEEELi128ENS_12float_e4m3_tEfNS_4arch4Sm90ELb0ELb1ELb0ELb1ELb0ELb0ELb0ELb1ELb1ELb1ELb0ELb0EEENS1_21CollectiveEpilogueFwdINS6_IJSA_SA_SB_EEES9_NS_10bfloat16_tESG_Li256ELb1ELb1ELb0ELb1EEENS1_36VarlenDynamicPersistentTileSchedulerILi128ELi160ELi256ELi128ELb0ELb1ELb1ELb1ELb0ELb1EEEEEEEEEvNT_6ParamsE,@"STO_CUDA_ENTRY STV_DEFAULT"
_ZN7cutlass13device_kernelIN5flash11enable_sm90INS1_16FlashAttnFwdSm90INS1_25CollectiveMainloopFwdSm90ILi2EN4cute5tupleIJNS5_1CILi1EEES8_S8_EEENS6_IJNS7_ILi128EEENS7_ILi160EEENS7_ILi192EEEEEELi128ENS_12float_e4m3_tEfNS_4arch4Sm90ELb0ELb1ELb0ELb1ELb0ELb0ELb0ELb1ELb1ELb1ELb0ELb0EEENS1_21CollectiveEpilogueFwdINS6_IJSA_SA_SB_EEES9_NS_10bfloat16_tESG_Li256ELb1ELb1ELb0ELb1EEENS1_36VarlenDynamicPersistentTileSchedulerILi128ELi160ELi256ELi128ELb0ELb1ELb1ELb1ELb0ELb1EEEEEEEEEvNT_6ParamsE:
[----:B------:R-:W-:Y:S01]  /*0000*/  LDC R1, c[0x0][0x37c] ;  /* 0x0000df00ff017b82 */ /* 0x000fe20000000800 */
[----:B------:R-:W-:Y:S05]  /*0010*/  EXIT ;  /* 0x000000000000794d */ /* 0x000fea0003800000 */
.L_x_5:
        /* <DEDUP_REMOVED lines=14> */
.L_x_15:


//--------------------- .text._ZN7cutlass13device_kernelIN5flash11enable_sm90INS1_16FlashAttnFwdSm90INS1_25CollectiveMainloopFwdSm90ILi2EN4cute5tupleIJNS5_1CILi1EEES8_S8_EEENS6_IJNS7_ILi128EEENS7_ILi160EEENS7_ILi192EEEEEELi128ENS_12float_e4m3_tEfNS_4arch4Sm90ELb0ELb1ELb0ELb1ELb0ELb1ELb0ELb1ELb1ELb1ELb0ELb0EEENS1_21CollectiveEpilogueFwdINS6_IJSA_SA_SB_EEES9_NS_10bfloat16_tESG_Li256ELb1ELb1ELb0ELb1EEENS1_36VarlenDynamicPersistentTileSchedulerILi128ELi160ELi256ELi128ELb0ELb1ELb1ELb1ELb0ELb1EEEEEEEEEvNT_6ParamsE --------------------------
	.section	.text._ZN7cutlass13device_kernelIN5flash11enable_sm90INS1_16FlashAttnFwdSm90INS1_25CollectiveMainloopFwdSm90ILi2EN4cute5tupleIJNS5_1CILi1EEES8_S8_EEENS6_IJNS7_ILi128EEENS7_ILi160EEENS7_ILi192EEEEEELi128ENS_12float_e4m3_tEfNS_4arch4Sm90ELb0ELb1ELb0ELb1ELb0ELb1ELb0ELb1ELb1ELb1ELb0ELb0EEENS1_21CollectiveEpilogueFwdINS6_IJSA_SA_SB_EEES9_NS_10bfloat16_tESG_Li256ELb1ELb1ELb0ELb1EEENS1_36VarlenDynamicPersistentTileSchedulerILi128ELi160ELi256ELi128ELb0ELb1ELb1ELb1ELb0ELb1EEEEEEEEEvNT_6ParamsE,"ax",@progbits
	.align	128
.text._ZN7cutlass13device_kernelIN5flash11enable_sm90INS1_16FlashAttnFwdSm90INS1_25CollectiveMainloopFwdSm90ILi2EN4cute5tupleIJNS5_1CILi1EEES8_S8_EEENS6_IJNS7_ILi128EEENS7_ILi160EEENS7_ILi192EEEEEELi128ENS_12float_e4m3_tEfNS_4arch4Sm90ELb0ELb1ELb0ELb1ELb0ELb1ELb0ELb1ELb1ELb1ELb0ELb0EEENS1_21CollectiveEpilogueFwdINS6_IJSA_SA_SB_EEES9_NS_10bfloat16_tESG_Li256ELb1ELb1ELb0ELb1EEENS1_36VarlenDynamicPersistentTileSchedulerILi128ELi160ELi256ELi128ELb0ELb1ELb1ELb1ELb0ELb1EEEEEEEEEvNT_6ParamsE:
        .type           _ZN7cutlass13device_kernelIN5flash11enable_sm90INS1_16FlashAttnFwdSm90INS1_25CollectiveMainloopFwdSm90ILi2EN4cute5tupleIJNS5_1CILi1EEES8_S8_EEENS6_IJNS7_ILi128EEENS7_ILi160EEENS7_ILi192EEEEEELi128ENS_12float_e4m3_tEfNS_4arch4Sm90ELb0ELb1ELb0ELb1ELb0ELb1ELb0ELb1ELb1ELb1ELb0ELb0EEENS1_21CollectiveEpilogueFwdINS6_IJSA_SA_SB_EEES9_NS_10bfloat16_tESG_Li256ELb1ELb1ELb0ELb1EEENS1_36VarlenDynamicPersistentTileSchedulerILi128ELi160ELi256ELi128ELb0ELb1ELb1ELb1ELb0ELb1EEEEEEEEEvNT_6ParamsE,@function
        .size           _ZN7cutlass13device_kernelIN5flash11enable_sm90INS1_16FlashAttnFwdSm90INS1_25CollectiveMainloopFwdSm90ILi2EN4cute5tupleIJNS5_1CILi1EEES8_S8_EEENS6_IJNS7_ILi128EEENS7_ILi160EEENS7_ILi192EEEEEELi128ENS_12float_e4m3_tEfNS_4arch4Sm90ELb0ELb1ELb0ELb1ELb0ELb1ELb0ELb1ELb1ELb1ELb0ELb0EEENS1_21CollectiveEpilogueFwdINS6_IJSA_SA_SB_EEES9_NS_10bfloat16_tESG_Li256ELb1ELb1ELb0ELb1EEENS1_36VarlenDynamicPersistentTileSchedulerILi128ELi160ELi256ELi128ELb0ELb1ELb1ELb1ELb0ELb1EEEEEEEEEvNT_6ParamsE,(.L_x_16 - _ZN7cutlass13device_kernelIN5flash11enable_sm90INS1_16FlashAttnFwdSm90INS1_25CollectiveMainloopFwdSm90ILi2EN4cute5tupleIJNS5_1CILi1EEES8_S8_EEENS6_IJNS7_ILi128EEENS7_ILi160EEENS7_ILi192EEEEEELi128ENS_12float_e4m3_tEfNS_4arch4Sm90ELb0ELb1ELb0ELb1ELb0ELb1ELb0ELb1ELb1ELb1ELb0ELb0EEENS1_21CollectiveEpilogueFwdINS6_IJSA_SA_SB_EEES9_NS_10bfloat16_tESG_Li256ELb1ELb1ELb0ELb1EEENS1_36VarlenDynamicPersistentTileSchedulerILi128ELi160ELi256ELi128ELb0ELb1ELb1ELb1ELb0ELb1EEEEEEEEEvNT_6ParamsE)
        .other          _ZN7cutlass13device_kernelIN5flash11enable_sm90INS1_16FlashAttnFwdSm90INS1_25CollectiveMainloopFwdSm90ILi2EN4cute5tupleIJNS5_1CILi1EEES8_S8_EEENS6_IJNS7_ILi128EEENS7_ILi160EEENS7_ILi192EEEEEELi128ENS_12float_e4m3_tEfNS_4arch4Sm90ELb0ELb1ELb0ELb1ELb0ELb1ELb0ELb1ELb1ELb1ELb0ELb0EEENS1_21CollectiveEpilogueFwdINS6_IJSA_SA_SB_EEES9_NS_10bfloat16_tESG_Li256ELb1ELb1ELb0ELb1EEENS1_36VarlenDynamicPersistentTileSchedulerILi128ELi160ELi256ELi128ELb0ELb1ELb1ELb1ELb0ELb1EEEEEEEEEvNT_6ParamsE,@"STO_CUDA_ENTRY STV_DEFAULT"
_ZN7cutlass13device_kernelIN5flash11enable_sm90INS1_16FlashAttnFwdSm90INS1_25CollectiveMainloopFwdSm90ILi2EN4cute5tupleIJNS5_1CILi1EEES8_S8_EEENS6_IJNS7_ILi128EEENS7_ILi160EEENS7_ILi192EEEEEELi128ENS_12float_e4m3_tEfNS_4arch4Sm90ELb0ELb1ELb0ELb1ELb0ELb1ELb0ELb1ELb1ELb1ELb0ELb0EEENS1_21CollectiveEpilogueFwdINS6_IJSA_SA_SB_EEES9_NS_10bfloat16_tESG_Li256ELb1ELb1ELb0ELb1EEENS1_36VarlenDynamicPersistentTileSchedulerILi128ELi160ELi256ELi128ELb0ELb1ELb1ELb1ELb0ELb1EEEEEEEEEvNT_6ParamsE:
[----:B------:R-:W-:Y:S01]  /*0000*/  LDC R1, c[0x0][0x37c] ;  /* 0x0000df00ff017b82 */ /* 0x000fe20000000800 */
[----:B------:R-:W-:Y:S05]  /*0010*/  EXIT ;  /* 0x000000000000794d */ /* 0x000fea0003800000 */
.L_x_6:
        /* <DEDUP_REMOVED lines=14> */
.L_x_16:


//--------------------- .text._ZN7cutlass13device_kernelIN5flash11enable_sm90INS1_16FlashAttnFwdSm90INS1_25CollectiveMainloopFwdSm90ILi2EN4cute5tupleIJNS5_1CILi1EEES8_S8_EEENS6_IJNS7_ILi128EEENS7_ILi160EEENS7_ILi192EEEEEELi128ENS_12float_e4m3_tEfNS_4arch4Sm90ELb1ELb0ELb0ELb0ELb0ELb0ELb0ELb1ELb1ELb1ELb0ELb0EEENS1_21CollectiveEpilogueFwdINS6_IJSA_SA_SB_EEES9_NS_10bfloat16_tESG_Li256ELb0ELb1ELb0ELb1EEENS1_30DynamicPersistentTileSchedulerILi256ELi128ELb0ELb1ELb1EEEEEEEEEvNT_6ParamsE --------------------------
	.section	.text._ZN7cutlass13device_kernelIN5flash11enable_sm90INS1_16FlashAttnFwdSm90INS1_25CollectiveMainloopFwdSm90ILi2EN4cute5tupleIJNS5_1CILi1EEES8_S8_EEENS6_IJNS7_ILi128EEENS7_ILi160EEENS7_ILi192EEEEEELi128ENS_12float_e4m3_tEfNS_4arch4Sm90ELb1ELb0ELb0ELb0ELb0ELb0ELb0ELb1ELb1ELb1ELb0ELb0EEENS1_21CollectiveEpilogueFwdINS6_IJSA_SA_SB_EEES9_NS_10bfloat16_tESG_Li256ELb0ELb1ELb0ELb1EEENS1_30DynamicPersistentTileSchedulerILi256ELi128ELb0ELb1ELb1EEEEEEEEEvNT_6ParamsE,"ax",@progbits
	.align	128
.text._ZN7cutlass13device_kernelIN5flash11enable_sm90INS1_16FlashAttnFwdSm90INS1_25CollectiveMainloopFwdSm90ILi2EN4cute5tupleIJNS5_1CILi1EEES8_S8_EEENS6_IJNS7_ILi128EEENS7_ILi160EEENS7_ILi192EEEEEELi128ENS_12float_e4m3_tEfNS_4arch4Sm90ELb1ELb0ELb0ELb0ELb0ELb0ELb0ELb1ELb1ELb1ELb0ELb0EEENS1_21CollectiveEpilogueFwdINS6_IJSA_SA_SB_EEES9_NS_10bfloat16_tESG_Li256ELb0ELb1ELb0ELb1EEENS1_30DynamicPersistentTileSchedulerILi256ELi128ELb0ELb1ELb1EEEEEEEEEvNT_6ParamsE:
        .type           _ZN7cutlass13device_kernelIN5flash11enable_sm90INS1_16FlashAttnFwdSm90INS1_25CollectiveMainloopFwdSm90ILi2EN4cute5tupleIJNS5_1CILi1EEES8_S8_EEENS6_IJNS7_ILi128EEENS7_ILi160EEENS7_ILi192EEEEEELi128ENS_12float_e4m3_tEfNS_4arch4Sm90ELb1ELb0ELb0ELb0ELb0ELb0ELb0ELb1ELb1ELb1ELb0ELb0EEENS1_21CollectiveEpilogueFwdINS6_IJSA_SA_SB_EEES9_NS_10bfloat16_tESG_Li256ELb0ELb1ELb0ELb1EEENS1_30DynamicPersistentTileSchedulerILi256ELi128ELb0ELb1ELb1EEEEEEEEEvNT_6ParamsE,@function
        .size           _ZN7cutlass13device_kernelIN5flash11enable_sm90INS1_16FlashAttnFwdSm90INS1_25CollectiveMainloopFwdSm90ILi2EN4cute5tupleIJNS5_1CILi1EEES8_S8_EEENS6_IJNS7_ILi128EEENS7_ILi160EEENS7_ILi192EEEEEELi128ENS_12float_e4m3_tEfNS_4arch4Sm90ELb1ELb0ELb0ELb0ELb0ELb0ELb0ELb1ELb1ELb1ELb0ELb0EEENS1_21CollectiveEpilogueFwdINS6_IJSA_SA_SB_EEES9_NS_10bfloat16_tESG_Li256ELb0ELb1ELb0ELb1EEENS1_30DynamicPersistentTileSchedulerILi256ELi128ELb0ELb1ELb1EEEEEEEEEvNT_6ParamsE,(.L_x_17 - _ZN7cutlass13device_kernelIN5flash11enable_sm90INS1_16FlashAttnFwdSm90INS1_25CollectiveMainloopFwdSm90ILi2EN4cute5tupleIJNS5_1CILi1EEES8_S8_EEENS6_IJNS7_ILi128EEENS7_ILi160EEENS7_ILi192EEEEEELi128ENS_12float_e4m3_tEfNS_4arch4Sm90ELb1ELb0ELb0ELb0ELb0ELb0ELb0ELb1ELb1ELb1ELb0ELb0EEENS1_21CollectiveEpilogueFwdINS6_IJSA_SA_SB_EEES9_NS_10bfloat16_tESG_Li256ELb0ELb1ELb0ELb1EEENS1_30DynamicPersistentTileSchedulerILi256ELi128ELb0ELb1ELb1EEEEEEEEEvNT_6ParamsE)
        .other          _ZN7cutlass13device_kernelIN5flash11enable_sm90INS1_16FlashAttnFwdSm90INS1_25CollectiveMainloopFwdSm90ILi2EN4cute5tupleIJNS5_1CILi1EEES8_S8_EEENS6_IJNS7_ILi128EEENS7_ILi160EEENS7_ILi192EEEEEELi128ENS_12float_e4m3_tEfNS_4arch4Sm90ELb1ELb0ELb0ELb0ELb0ELb0ELb0ELb1ELb1ELb1ELb0ELb0EEENS1_21CollectiveEpilogueFwdINS6_IJSA_SA_SB_EEES9_NS_10bfloat16_tESG_Li256ELb0ELb1ELb0ELb1EEENS1_30DynamicPersistentTileSchedulerILi256ELi128ELb0ELb1ELb1EEEEEEEEEvNT_6ParamsE,@"STO_CUDA_ENTRY STV_DEFAULT"
_ZN7cutlass13device_kernelIN5flash11enable_sm90INS1_16FlashAttnFwdSm90INS1_25CollectiveMainloopFwdSm90ILi2EN4cute5tupleIJNS5_1CILi1EEES8_S8_EEENS6_IJNS7_ILi128EEENS7_ILi160EEENS7_ILi192EEEEEELi128ENS_12float_e4m3_tEfNS_4arch4Sm90ELb1ELb0ELb0ELb0ELb0ELb0ELb0ELb1ELb1ELb1ELb0ELb0EEENS1_21CollectiveEpilogueFwdINS6_IJSA_SA_SB_EEES9_NS_10bfloat16_tESG_Li256ELb0ELb1ELb0ELb1EEENS1_30DynamicPersistentTileSchedulerILi256ELi128ELb0ELb1ELb1EEEEEEEEEvNT_6ParamsE:
[----:B------:R-:W-:Y:S01]  /*0000*/  LDC R1, c[0x0][0x37c] ;  /* 0x0000df00ff017b82 */ /* 0x000fe20000000800 */
[----:B------:R-:W-:Y:S05]  /*0010*/  EXIT ;  /* 0x000000000000794d */ /* 0x000fea0003800000 */
.L_x_7:
        /* <DEDUP_REMOVED lines=14> */
.L_x_17:


//--------------------- .text._ZN7cutlass13device_kernelIN5flash11enable_sm90INS1_16FlashAttnFwdSm90INS1_25CollectiveMainloopFwdSm90ILi2EN4cute5tupleIJNS5_1CILi1EEES8_S8_EEENS6_IJNS7_ILi128EEENS7_ILi160EEENS7_ILi192EEEEEELi128ENS_12float_e4m3_tEfNS_4arch4Sm90ELb1ELb0ELb0ELb1ELb0ELb0ELb0ELb1ELb1ELb1ELb0ELb0EEENS1_21CollectiveEpilogueFwdINS6_IJSA_SA_SB_EEES9_NS_10bfloat16_tESG_Li256ELb1ELb1ELb0ELb1EEENS1_36VarlenDynamicPersistentTileSchedulerILi128ELi160ELi256ELi128ELb0ELb1ELb1ELb1ELb1ELb1EEEEEEEEEvNT_6ParamsE --------------------------
	.section	.text._ZN7cutlass13device_kernelIN5flash11enable_sm90INS1_16FlashAttnFwdSm90INS1_25CollectiveMainloopFwdSm90ILi2EN4cute5tupleIJNS5_1CILi1EEES8_S8_EEENS6_IJNS7_ILi128EEENS7_ILi160EEENS7_ILi192EEEEEELi128ENS_12float_e4m3_tEfNS_4arch4Sm90ELb1ELb0ELb0ELb1ELb0ELb0ELb0ELb1ELb1ELb1ELb0ELb0EEENS1_21CollectiveEpilogueFwdINS6_IJSA_SA_SB_EEES9_NS_10bfloat16_tESG_Li256ELb1ELb1ELb0ELb1EEENS1_36VarlenDynamicPersistentTileSchedulerILi128ELi160ELi256ELi128ELb0ELb1ELb1ELb1ELb1ELb1EEEEEEEEEvNT_6ParamsE,"ax",@progbits
	.align	128
.text._ZN7cutlass13device_kernelIN5flash11enable_sm90INS1_16FlashAttnFwdSm90INS1_25CollectiveMainloopFwdSm90ILi2EN4cute5tupleIJNS5_1CILi1EEES8_S8_EEENS6_IJNS7_ILi128EEENS7_ILi160EEENS7_ILi192EEEEEELi128ENS_12float_e4m3_tEfNS_4arch4Sm90ELb1ELb0ELb0ELb1ELb0ELb0ELb0ELb1ELb1ELb1ELb0ELb0EEENS1_21CollectiveEpilogueFwdINS6_IJSA_SA_SB_EEES9_NS_10bfloat16_tESG_Li256ELb1ELb1ELb0ELb1EEENS1_36VarlenDynamicPersistentTileSchedulerILi128ELi160ELi256ELi128ELb0ELb1ELb1ELb1ELb1ELb1EEEEEEEEEvNT_6ParamsE:
        .type           _ZN7cutlass13device_kernelIN5flash11enable_sm90INS1_16FlashAttnFwdSm90INS1_25CollectiveMainloopFwdSm90ILi2EN4cute5tupleIJNS5_1CILi1EEES8_S8_EEENS6_IJNS7_ILi128EEENS7_ILi160EEENS7_ILi192EEEEEELi128ENS_12float_e4m3_tEfNS_4arch4Sm90ELb1ELb0ELb0ELb1ELb0ELb0ELb0ELb1ELb1ELb1ELb0ELb0EEENS1_21CollectiveEpilogueFwdINS6_IJSA_SA_SB_EEES9_NS_10bfloat16_tESG_Li256ELb1ELb1ELb0ELb1EEENS1_36VarlenDynamicPersistentTileSchedulerILi128ELi160ELi256ELi128ELb0ELb1ELb1ELb1ELb1ELb1EEEEEEEEEvNT_6ParamsE,@function
        .size           _ZN7cutlass13device_kernelIN5flash11enable_sm90INS1_16FlashAttnFwdSm90INS1_25CollectiveMainloopFwdSm90ILi2EN4cute5tupleIJNS5_1CILi1EEES8_S8_EEENS6_IJNS7_ILi128EEENS7_ILi160EEENS7_ILi192EEEEEELi128ENS_12float_e4m3_tEfNS_4arch4Sm90ELb1ELb0ELb0ELb1ELb0ELb0ELb0ELb1ELb1ELb1ELb0ELb0EEENS1_21CollectiveEpilogueFwdINS6_IJSA_SA_SB_EEES9_NS_10bfloat16_tESG_Li256ELb1ELb1ELb0ELb1EEENS1_36VarlenDynamicPersistentTileSchedulerILi128ELi160ELi256ELi128ELb0ELb1ELb1ELb1ELb1ELb1EEEEEEEEEvNT_6ParamsE,(.L_x_18 - _ZN7cutlass13device_kernelIN5flash11enable_sm90INS1_16FlashAttnFwdSm90INS1_25CollectiveMainloopFwdSm90ILi2EN4cute5tupleIJNS5_1CILi1EEES8_S8_EEENS6_IJNS7_ILi128EEENS7_ILi160EEENS7_ILi192EEEEEELi128ENS_12float_e4m3_tEfNS_4arch4Sm90ELb1ELb0ELb0ELb1ELb0ELb0ELb0ELb1ELb1ELb1ELb0ELb0EEENS1_21CollectiveEpilogueFwdINS6_IJSA_SA_SB_EEES9_NS_10bfloat16_tESG_Li256ELb1ELb1ELb0ELb1EEENS1_36VarlenDynamicPersistentTileSchedulerILi128ELi160ELi256ELi128ELb0ELb1ELb1ELb1ELb1ELb1EEEEEEEEEvNT_6ParamsE)
        .other          _ZN7cutlass13device_kernelIN5flash11enable_sm90INS1_16FlashAttnFwdSm90INS1_25CollectiveMainloopFwdSm90ILi2EN4cute5tupleIJNS5_1CILi1EEES8_S8_EEENS6_IJNS7_ILi128EEENS7_ILi160EEENS7_ILi192EEEEEELi128ENS_12float_e4m3_tEfNS_4arch4Sm90ELb1ELb0ELb0ELb1ELb0ELb0ELb0ELb1ELb1ELb1ELb0ELb0EEENS1_21CollectiveEpilogueFwdINS6_IJSA_SA_SB_EEES9_NS_10bfloat16_tESG_Li256ELb1ELb1ELb0ELb1EEENS1_36VarlenDynamicPersistentTileSchedulerILi128ELi160ELi256ELi128ELb0ELb1ELb1ELb1ELb1ELb1EEEEEEEEEvNT_6ParamsE,@"STO_CUDA_ENTRY STV_DEFAULT"
_ZN7cutlass13device_kernelIN5flash11enable_sm90INS1_16FlashAttnFwdSm90INS1_25CollectiveMainloopFwdSm90ILi2EN4cute5tupleIJNS5_1CILi1EEES8_S8_EEENS6_IJNS7_ILi128EEENS7_ILi160EEENS7_ILi192EEEEEELi128ENS_12float_e4m3_tEfNS_4arch4Sm90ELb1ELb0ELb0ELb1ELb0ELb0ELb0ELb1ELb1ELb1ELb0ELb0EEENS1_21CollectiveEpilogueFwdINS6_IJSA_SA_SB_EEES9_NS_10bfloat16_tESG_Li256ELb1ELb1ELb0ELb1EEENS1_36VarlenDynamicPersistentTileSchedulerILi128ELi160ELi256ELi128ELb0ELb1ELb1ELb1ELb1ELb1EEEEEEEEEvNT_6ParamsE:
[----:B------:R-:W-:Y:S01]  /*0000*/  LDC R1, c[0x0][0x37c] ;  /* 0x0000df00ff017b82 */ /* 0x000fe20000000800 */
[----:B------:R-:W-:Y:S05]  /*0010*/  EXIT ;  /* 0x000000000000794d */ /* 0x000fea0003800000 */
.L_x_8:
        /* <DEDUP_REMOVED lines=14> */
.L_x_18:


//--------------------- .text._ZN7cutlass13device_kernelIN5flash11enable_sm90INS1_16FlashAttnFwdSm90INS1_25CollectiveMainloopFwdSm90ILi2EN4cute5tupleIJNS5_1CILi1EEES8_S8_EEENS6_IJNS7_ILi128EEENS7_ILi160EEENS7_ILi192EEEEEELi128ENS_12float_e4m3_tEfNS_4arch4Sm90ELb1ELb0ELb0ELb1ELb0ELb1ELb0ELb1ELb1ELb1ELb0ELb0EEENS1_21CollectiveEpilogueFwdINS6_IJSA_SA_SB_EEES9_NS_10bfloat16_tESG_Li256ELb1ELb1ELb0ELb1EEENS1_36VarlenDynamicPersistentTileSchedulerILi128ELi160ELi256ELi128ELb0ELb1ELb1ELb1ELb1ELb1EEEEEEEEEvNT_6ParamsE --------------------------
	.section	.text._ZN7cutlass13device_kernelIN5flash11enable_sm90INS1_16FlashAttnFwdSm90INS1_25CollectiveMainloopFwdSm90ILi2EN4cute5tupleIJNS5_1CILi1EEES8_S8_EEENS6_IJNS7_ILi128EEENS7_ILi160EEENS7_ILi192EEEEEELi128ENS_12float_e4m3_tEfNS_4arch4Sm90ELb1ELb0ELb0ELb1ELb0ELb1ELb0ELb1ELb1ELb1ELb0ELb0EEENS1_21CollectiveEpilogueFwdINS6_IJSA_SA_SB_EEES9_NS_10bfloat16_tESG_Li256ELb1ELb1ELb0ELb1EEENS1_36VarlenDynamicPersistentTileSchedulerILi128ELi160ELi256ELi128ELb0ELb1ELb1ELb1ELb1ELb1EEEEEEEEEvNT_6ParamsE,"ax",@progbits
	.align	128
.text._ZN7cutlass13device_kernelIN5flash11enable_sm90INS1_16FlashAttnFwdSm90INS1_25CollectiveMainloopFwdSm90ILi2EN4cute5tupleIJNS5_1CILi1EEES8_S8_EEENS6_IJNS7_ILi128EEENS7_ILi160EEENS7_ILi192EEEEEELi128ENS_12float_e4m3_tEfNS_4arch4Sm90ELb1ELb0ELb0ELb1ELb0ELb1ELb0ELb1ELb1ELb1ELb0ELb0EEENS1_21CollectiveEpilogueFwdINS6_IJSA_SA_SB_EEES9_NS_10bfloat16_tESG_Li256ELb1ELb1ELb0ELb1EEENS1_36VarlenDynamicPersistentTileSchedulerILi128ELi160ELi256ELi128ELb0ELb1ELb1ELb1ELb1ELb1EEEEEEEEEvNT_6ParamsE:
        .type           _ZN7cutlass13device_kernelIN5flash11enable_sm90INS1_16FlashAttnFwdSm90INS1_25CollectiveMainloopFwdSm90ILi2EN4cute5tupleIJNS5_1CILi1EEES8_S8_EEENS6_IJNS7_ILi128EEENS7_ILi160EEENS7_ILi192EEEEEELi128ENS_12float_e4m3_tEfNS_4arch4Sm90ELb1ELb0ELb0ELb1ELb0ELb1ELb0ELb1ELb1ELb1ELb0ELb0EEENS1_21CollectiveEpilogueFwdINS6_IJSA_SA_SB_EEES9_NS_10bfloat16_tESG_Li256ELb1ELb1ELb0ELb1EEENS1_36VarlenDynamicPersistentTileSchedulerILi128ELi160ELi256ELi128ELb0ELb1ELb1ELb1ELb1ELb1EEEEEEEEEvNT_6ParamsE,@function
        .size           _ZN7cutlass13device_kernelIN5flash11enable_sm90INS1_16FlashAttnFwdSm90INS1_25CollectiveMainloopFwdSm90ILi2EN4cute5tupleIJNS5_1CILi1EEES8_S8_EEENS6_IJNS7_ILi128EEENS7_ILi160EEENS7_ILi192EEEEEELi128ENS_12float_e4m3_tEfNS_4arch4Sm90ELb1ELb0ELb0ELb1ELb0ELb1ELb0ELb1ELb1ELb1ELb0ELb0EEENS1_21CollectiveEpilogueFwdINS6_IJSA_SA_SB_EEES9_NS_10bfloat16_tESG_Li256ELb1ELb1ELb0ELb1EEENS1_36VarlenDynamicPersistentTileSchedulerILi128ELi160ELi256ELi128ELb0ELb1ELb1ELb1ELb1ELb1EEEEEEEEEvNT_6ParamsE,(.L_x_19 - _ZN7cutlass13device_kernelIN5flash11enable_sm90INS1_16FlashAttnFwdSm90INS1_25CollectiveMainloopFwdSm90ILi2EN4cute5tupleIJNS5_1CILi1EEES8_S8_EEENS6_IJNS7_ILi128EEENS7_ILi160EEENS7_ILi192EEEEEELi128ENS_12float_e4m3_tEfNS_4arch4Sm90ELb1ELb0ELb0ELb1ELb0ELb1ELb0ELb1ELb1ELb1ELb0ELb0EEENS1_21CollectiveEpilogueFwdINS6_IJSA_SA_SB_EEES9_NS_10bfloat16_tESG_Li256ELb1ELb1ELb0ELb1EEENS1_36VarlenDynamicPersistentTileSchedulerILi128ELi160ELi256ELi128ELb0ELb1ELb1ELb1ELb1ELb1EEEEEEEEEvNT_6ParamsE)
        .other          _ZN7cutlass13device_kernelIN5flash11enable_sm90INS1_16FlashAttnFwdSm90INS1_25CollectiveMainloopFwdSm90ILi2EN4cute5tupleIJNS5_1CILi1EEES8_S8_EEENS6_IJNS7_ILi128EEENS7_ILi160EEENS7_ILi192EEEEEELi128ENS_12float_e4m3_tEfNS_4arch4Sm90ELb1ELb0ELb0ELb1ELb0ELb1ELb0ELb1ELb1ELb1ELb0ELb0EEENS1_21CollectiveEpilogueFwdINS6_IJSA_SA_SB_EEES9_NS_10bfloat16_tESG_Li256ELb1ELb1ELb0ELb1EEENS1_36VarlenDynamicPersistentTileSchedulerILi128ELi160ELi256ELi128ELb0ELb1ELb1ELb1ELb1ELb1EEEEEEEEEvNT_6ParamsE,@"STO_CUDA_ENTRY STV_DEFAULT"
_ZN7cutlass13device_kernelIN5flash11enable_sm90INS1_16FlashAttnFwdSm90INS1_25CollectiveMainloopFwdSm90ILi2EN4cute5tupleIJNS5_1CILi1EEES8_S8_EEENS6_IJNS7_ILi128EEENS7_ILi160EEENS7_ILi192EEEEEELi128ENS_12float_e4m3_tEfNS_4arch4Sm90ELb1ELb0ELb0ELb1ELb0ELb1ELb0ELb1ELb1ELb1ELb0ELb0EEENS1_21CollectiveEpilogueFwdINS6_IJSA_SA_SB_EEES9_NS_10bfloat16_tESG_Li256ELb1ELb1ELb0ELb1EEENS1_36VarlenDynamicPersistentTileSchedulerILi128ELi160ELi256ELi128ELb0ELb1ELb1ELb1ELb1ELb1EEEEEEEEEvNT_6ParamsE:
[----:B------:R-:W-:Y:S01]  /*0000*/  LDC R1, c[0x0][0x37c] ;  /* 0x0000df00ff017b82 */ /* 0x000fe20000000800 */
[----:B------:R-:W-:Y:S05]  /*0010*/  EXIT ;  /* 0x000000000000794d */ /* 0x000fea0003800000 */
.L_x_9:
        /* <DEDUP_REMOVED lines=14> */
.L_x_19:


//--------------------- .nv.shared.reserved.0     --------------------------
	.section	.nv.shared.reserved.0,"aw",@nobits
	.weak		__nv_reservedSMEM_offset_0_alias
	.size		__nv_reservedSMEM_offset_0_alias, 0, 64
	.other		__nv_reservedSMEM_offset_0_alias,@"STO_CUDA_RESERVED_SHARED STV_DEFAULT"
__nv_reservedSMEM_offset_0_alias:
	.zero		0
	.zero		64


//--------------------- .nv.global                --------------------------
	.section	.nv.global,"aw",@nobits
.nv.global:
	.type		_ZN75_INTERNAL_b21599bf_39_flash_fwd_hdimdiff_e4m3_packgqa_sm90_cu_21e1f8cb_35684cute1_E,@object
	.size		_ZN75_INTERNAL_b21599bf_39_flash_fwd_hdimdiff_e4m3_packgqa_sm90_cu_21e1f8cb_35684cute1_E,(_ZN75_INTERNAL_b21599bf_39_flash_fwd_hdimdiff_e4m3_packgqa_sm90_cu_21e1f8cb_35684cuda3std3__45__cpo6cbeginE - _ZN75_INTERNAL_b21599bf_39_flash_fwd_hdimdiff_e4m3_packgqa_sm90_cu_21e1f8cb_35684cute1_E)
_ZN75_INTERNAL_b21599bf_39_flash_fwd_hdimdiff_e4m3_packgqa_sm90_cu_21e1f8cb_35684cute1_E:
	.zero		1
	.type		_ZN75_INTERNAL_b21599bf_39_flash_fwd_hdimdiff_e4m3_packgqa_sm90_cu_21e1f8cb_35684cuda3std3__45__cpo6cbeginE,@object
	.size		_ZN75_INTERNAL_b21599bf_39_flash_fwd_hdimdiff_e4m3_packgqa_sm90_cu_21e1f8cb_35684cuda3std3__45__cpo6cbeginE,(_ZN75_INTERNAL_b21599bf_39_flash_fwd_hdimdiff_e4m3_packgqa_sm90_cu_21e1f8cb_35684cuda3std3__48in_placeE - _ZN75_INTERNAL_b21599bf_39_flash_fwd_hdimdiff_e4m3_packgqa_sm90_cu_21e1f8cb_35684cuda3std3__45__cpo6cbeginE)
_ZN75_INTERNAL_b21599bf_39_flash_fwd_hdimdiff_e4m3_packgqa_sm90_cu_21e1f8cb_35684cuda3std3__45__cpo6cbeginE:
	.zero		1
	.type		_ZN75_INTERNAL_b21599bf_39_flash_fwd_hdimdiff_e4m3_packgqa_sm90_cu_21e1f8cb_35684cuda3std3__48in_placeE,@object
	.size		_ZN75_INTERNAL_b21599bf_39_flash_fwd_hdimdiff_e4m3_packgqa_sm90_cu_21e1f8cb_35684cuda3std3__48in_placeE,(_ZN75_INTERNAL_b21599bf_39_flash_fwd_hdimdiff_e4m3_packgqa_sm90_cu_21e1f8cb_35684cuda3std6ranges3__45__cpo9iter_moveE - _ZN75_INTERNAL_b21599bf_39_flash_fwd_hdimdiff_e4m3_packgqa_sm90_cu_21e1f8cb_35684cuda3std3__48in_placeE)
_ZN75_INTERNAL_b21599bf_39_flash_fwd_hdimdiff_e4m3_packgqa_sm90_cu_21e1f8cb_35684cuda3std3__48in_placeE:
	.zero		1
	.type		_ZN75_INTERNAL_b21599bf_39_flash_fwd_hdimdiff_e4m3_packgqa_sm90_cu_21e1f8cb_35684cuda3std6ranges3__45__cpo9iter_moveE,@object
	.size		_ZN75_INTERNAL_b21599bf_39_flash_fwd_hdimdiff_e4m3_packgqa_sm90_cu_21e1f8cb_35684cuda3std6ranges3__45__cpo9iter_moveE,(_ZN75_INTERNAL_b21599bf_39_flash_fwd_hdimdiff_e4m3_packgqa_sm90_cu_21e1f8cb_35684cuda3std3__45__cpo5beginE - _ZN75_INTERNAL_b21599bf_39_flash_fwd_hdimdiff_e4m3_packgqa_sm90_cu_21e1f8cb_35684cuda3std6ranges3__45__cpo9iter_moveE)
_ZN75_INTERNAL_b21599bf_39_flash_fwd_hdimdiff_e4m3_packgqa_sm90_cu_21e1f8cb_35684cuda3std6ranges3__45__cpo9iter_moveE:
	.zero		1
	.type		_ZN75_INTERNAL_b21599bf_39_flash_fwd_hdimdiff_e4m3_packgqa_sm90_cu_21e1f8cb_35684cuda3std3__45__cpo5beginE,@object
	.size		_ZN75_INTERNAL_b21599bf_39_flash_fwd_hdimdiff_e4m3_packgqa_sm90_cu_21e1f8cb_35684cuda3std3__45__cpo5beginE,(_ZN75_INTERNAL_b21599bf_39_flash_fwd_hdimdiff_e4m3_packgqa_sm90_cu_21e1f8cb_35684cuda3std3__477_GLOBAL__N__b21599bf_39_flash_fwd_hdimdiff_e4m3_packgqa_sm90_cu_21e1f8cb_35686ignoreE - _ZN75_INTERNAL_b21599bf_39_flash_fwd_hdimdiff_e4m3_packgqa_sm90_cu_21e1f8cb_35684cuda3std3__45__cpo5beginE)
_ZN75_INTERNAL_b21599bf_39_flash_fwd_hdimdiff_e4m3_packgqa_sm90_cu_21e1f8cb_35684cuda3std3__45__cpo5beginE:
	.zero		1
	.type		_ZN75_INTERNAL_b21599bf_39_flash_fwd_hdimdiff_e4m3_packgqa_sm90_cu_21e1f8cb_35684cuda3std3__477_GLOBAL__N__b21599bf_39_flash_fwd_hdimdiff_e4m3_packgqa_sm90_cu_21e1f8cb_35686ignoreE,@object
	.size		_ZN75_INTERNAL_b21599bf_39_flash_fwd_hdimdiff_e4m3_packgqa_sm90_cu_21e1f8cb_35684cuda3std3__477_GLOBAL__N__b21599bf_39_flash_fwd_hdimdiff_e4m3_packgqa_sm90_cu_21e1f8cb_35686ignoreE,(_ZN75_INTERNAL_b21599bf_39_flash_fwd_hdimdiff_e4m3_packgqa_sm90_cu_21e1f8cb_35684cute7productE - _ZN75_INTERNAL_b21599bf_39_flash_fwd_hdimdiff_e4m3_packgqa_sm90_cu_21e1f8cb_35684cuda3std3__477_GLOBAL__N__b21599bf_39_flash_fwd_hdimdiff_e4m3_packgqa_sm90_cu_21e1f8cb_35686ignoreE)
_ZN75_INTERNAL_b21599bf_39_flash_fwd_hdimdiff_e4m3_packgqa_sm90_cu_21e1f8cb_35684cuda3std3__477_GLOBAL__N__b21599bf_39_flash_fwd_hdimdiff_e4m3_packgqa_sm90_cu_21e1f8cb_35686ignoreE:
	.zero		1
	.type		_ZN75_INTERNAL_b21599bf_39_flash_fwd_hdimdiff_e4m3_packgqa_sm90_cu_21e1f8cb_35684cute7productE,@object
	.size		_ZN75_INTERNAL_b21599bf_39_flash_fwd_hdimdiff_e4m3_packgqa_sm90_cu_21e1f8cb_35684cute7productE,(_ZN75_INTERNAL_b21599bf_39_flash_fwd_hdimdiff_e4m3_packgqa_sm90_cu_21e1f8cb_35684cuda3std3__45__cpo3endE - _ZN75_INTERNAL_b21599bf_39_flash_fwd_hdimdiff_e4m3_packgqa_sm90_cu_21e1f8cb_35684cute7productE)
_ZN75_INTERNAL_b21599bf_39_flash_fwd_hdimdiff_e4m3_packgqa_sm90_cu_21e1f8cb_35684cute7productE:
	.zero		1
	.type		_ZN75_INTERNAL_b21599bf_39_flash_fwd_hdimdiff_e4m3_packgqa_sm90_cu_21e1f8cb_35684cuda3std3__45__cpo3endE,@object
	.size		_ZN75_INTERNAL_b21599bf_39_flash_fwd_hdimdiff_e4m3_packgqa_sm90_cu_21e1f8cb_35684cuda3std3__45__cpo3endE,(_ZN75_INTERNAL_b21599bf_39_flash_fwd_hdimdiff_e4m3_packgqa_sm90_cu_21e1f8cb_35684cuda3std3__419piecewise_constructE - _ZN75_INTERNAL_b21599bf_39_flash_fwd_hdimdiff_e4m3_packgqa_sm90_cu_21e1f8cb_35684cuda3std3__45__cpo3endE)
_ZN75_INTERNAL_b21599bf_39_flash_fwd_hdimdiff_e4m3_packgqa_sm90_cu_21e1f8cb_35684cuda3std3__45__cpo3endE:
	.zero		1
	.type		_ZN75_INTERNAL_b21599bf_39_flash_fwd_hdimdiff_e4m3_packgqa_sm90_cu_21e1f8cb_35684cuda3std3__419piecewise_constructE,@object
	.size		_ZN75_INTERNAL_b21599bf_39_flash_fwd_hdimdiff_e4m3_packgqa_sm90_cu_21e1f8cb_35684cuda3std3__419piecewise_constructE,(_ZN75_INTERNAL_b21599bf_39_flash_fwd_hdimdiff_e4m3_packgqa_sm90_cu_21e1f8cb_35684cuda3std3__45__cpo4cendE - _ZN75_INTERNAL_b21599bf_39_flash_fwd_hdimdiff_e4m3_packgqa_sm90_cu_21e1f8cb_35684cuda3std3__419piecewise_constructE)
_ZN75_INTERNAL_b21599bf_39_flash_fwd_hdimdiff_e4m3_packgqa_sm90_cu_21e1f8cb_35684cuda3std3__419piecewise_constructE:
	.zero		1
	.type		_ZN75_INTERNAL_b21599bf_39_flash_fwd_hdimdiff_e4m3_packgqa_sm90_cu_21e1f8cb_35684cuda3std3__45__cpo4cendE,@object
	.size		_ZN75_INTERNAL_b21599bf_39_flash_fwd_hdimdiff_e4m3_packgqa_sm90_cu_21e1f8cb_35684cuda3std3__45__cpo4cendE,(_ZN75_INTERNAL_b21599bf_39_flash_fwd_hdimdiff_e4m3_packgqa_sm90_cu_21e1f8cb_35684cuda3std6ranges3__45__cpo4swapE - _ZN75_INTERNAL_b21599bf_39_flash_fwd_hdimdiff_e4m3_packgqa_sm90_cu_21e1f8cb_35684cuda3std3__45__cpo4cendE)
_ZN75_INTERNAL_b21599bf_39_flash_fwd_hdimdiff_e4m3_packgqa_sm90_cu_21e1f8cb_35684cuda3std3__45__cpo4cendE:
	.zero		1
	.type		_ZN75_INTERNAL_b21599bf_39_flash_fwd_hdimdiff_e4m3_packgqa_sm90_cu_21e1f8cb_35684cuda3std6ranges3__45__cpo4swapE,@object
	.size		_ZN75_INTERNAL_b21599bf_39_flash_fwd_hdimdiff_e4m3_packgqa_sm90_cu_21e1f8cb_35684cuda3std6ranges3__45__cpo4swapE,(.L_7 - _ZN75_INTERNAL_b21599bf_39_flash_fwd_hdimdiff_e4m3_packgqa_sm90_cu_21e1f8cb_35684cuda3std6ranges3__45__cpo4swapE)
_ZN75_INTERNAL_b21599bf_39_flash_fwd_hdimdiff_e4m3_packgqa_sm90_cu_21e1f8cb_35684cuda3std6ranges3__45__cpo4swapE:
	.zero		1
.L_7:


//--------------------- .nv.constant0._ZN7cutlass13device_kernelIN5flash11enable_sm90INS1_16FlashAttnFwdSm90INS1_25CollectiveMainloopFwdSm90ILi2EN4cute5tupleIJNS5_1CILi1EEES8_S8_EEENS6_IJNS7_ILi128EEENS7_ILi160EEENS7_ILi192EEEEEELi128ENS_12float_e4m3_tEfNS_4arch4Sm90ELb0ELb0ELb0ELb0ELb0ELb0ELb0ELb1ELb1ELb1ELb0ELb0EEENS1_21CollectiveEpilogueFwdINS6_IJSA_SA_SB_EEES9_NS_10bfloat16_tESG_Li256ELb0ELb1ELb0ELb1EEENS1_29StaticPersistentTileSchedulerILb0EEEEEEEEEvNT_6ParamsE --------------------------
	.section	.nv.constant0._ZN7cutlass13device_kernelIN5flash11enable_sm90INS1_16FlashAttnFwdSm90INS1_25CollectiveMainloopFwdSm90ILi2EN4cute5tupleIJNS5_1CILi1EEES8_S8_EEENS6_IJNS7_ILi128EEENS7_ILi160EEENS7_ILi192EEEEEELi128ENS_12float_e4m3_tEfNS_4arch4Sm90ELb0ELb0ELb0ELb0ELb0ELb0ELb0ELb1ELb1ELb1ELb0ELb0EEENS1_21CollectiveEpilogueFwdINS6_IJSA_SA_SB_EEES9_NS_10bfloat16_tESG_Li256ELb0ELb1ELb0ELb1EEENS1_29StaticPersistentTileSchedulerILb0EEEEEEEEEvNT_6ParamsE,"a",@progbits
	.sectionflags	@""
	.align	4
.nv.constant0._ZN7cutlass13device_kernelIN5flash11enable_sm90INS1_16FlashAttnFwdSm90INS1_25CollectiveMainloopFwdSm90ILi2EN4cute5tupleIJNS5_1CILi1EEES8_S8_EEENS6_IJNS7_ILi128EEENS7_ILi160EEENS7_ILi192EEEEEELi128ENS_12float_e4m3_tEfNS_4arch4Sm90ELb0ELb0ELb0ELb0ELb0ELb0ELb0ELb1ELb1ELb1ELb0ELb0EEENS1_21CollectiveEpilogueFwdINS6_IJSA_SA_SB_EEES9_NS_10bfloat16_tESG_Li256ELb0ELb1ELb0ELb1EEENS1_29StaticPersistentTileSchedulerILb0EEEEEEEEEvNT_6ParamsE:
	.zero		3456


//--------------------- .nv.constant0._ZN7cutlass13device_kernelIN5flash11enable_sm90INS1_16FlashAttnFwdSm90INS1_25CollectiveMainloopFwdSm90ILi2EN4cute5tupleIJNS5_1CILi2EEENS7_ILi1EEES9_EEENS6_IJNS7_ILi128EEENS7_ILi160EEENS7_ILi192EEEEEELi128ENS_12float_e4m3_tEfNS_4arch4Sm90ELb0ELb0ELb0ELb0ELb0ELb0ELb0ELb1ELb1ELb1ELb0ELb0EEENS1_21CollectiveEpilogueFwdINS6_IJSB_SB_SC_EEESA_NS_10bfloat16_tESH_Li256ELb0ELb1ELb0ELb1EEENS1_29StaticPersistentTileSchedulerILb0EEEEEEEEEvNT_6ParamsE --------------------------
	.section	.nv.constant0._ZN7cutlass13device_kernelIN5flash11enable_sm90INS1_16FlashAttnFwdSm90INS1_25CollectiveMainloopFwdSm90ILi2EN4cute5tupleIJNS5_1CILi2EEENS7_ILi1EEES9_EEENS6_IJNS7_ILi128EEENS7_ILi160EEENS7_ILi192EEEEEELi128ENS_12float_e4m3_tEfNS_4arch4Sm90ELb0ELb0ELb0ELb0ELb0ELb0ELb0ELb1ELb1ELb1ELb0ELb0EEENS1_21CollectiveEpilogueFwdINS6_IJSB_SB_SC_EEESA_NS_10bfloat16_tESH_Li256ELb0ELb1ELb0ELb1EEENS1_29StaticPersistentTileSchedulerILb0EEEEEEEEEvNT_6ParamsE,"a",@progbits
	.sectionflags	@""
	.align	4
.nv.constant0._ZN7cutlass13device_kernelIN5flash11enable_sm90INS1_16FlashAttnFwdSm90INS1_25CollectiveMainloopFwdSm90ILi2EN4cute5tupleIJNS5_1CILi2EEENS7_ILi1EEES9_EEENS6_IJNS7_ILi128EEENS7_ILi160EEENS7_ILi192EEEEEELi128ENS_12float_e4m3_tEfNS_4arch4Sm90ELb0ELb0ELb0ELb0ELb0ELb0ELb0ELb1ELb1ELb1ELb0ELb0EEENS1_21CollectiveEpilogueFwdINS6_IJSB_SB_SC_EEESA_NS_10bfloat16_tESH_Li256ELb0ELb1ELb0ELb1EEENS1_29StaticPersistentTileSchedulerILb0EEEEEEEEEvNT_6ParamsE:
	.zero		3456


//--------------------- .nv.constant0._ZN7cutlass13device_kernelIN5flash11enable_sm90INS1_16FlashAttnFwdSm90INS1_25CollectiveMainloopFwdSm90ILi2EN4cute5tupleIJNS5_1CILi1EEES8_S8_EEENS6_IJNS7_ILi128EEENS7_ILi160EEENS7_ILi192EEEEEELi128ENS_12float_e4m3_tEfNS_4arch4Sm90ELb0ELb0ELb0ELb1ELb0ELb0ELb0ELb1ELb1ELb1ELb0ELb0EEENS1_21CollectiveEpilogueFwdINS6_IJSA_SA_SB_EEES9_NS_10bfloat16_tESG_Li256ELb1ELb1ELb0ELb1EEENS1_36VarlenDynamicPersistentTileSchedulerILi128ELi160ELi256ELi128ELb0ELb1ELb1ELb0ELb1ELb1EEEEEEEEEvNT_6ParamsE --------------------------
	.section	.nv.constant0._ZN7cutlass13device_kernelIN5flash11enable_sm90INS1_16FlashAttnFwdSm90INS1_25CollectiveMainloopFwdSm90ILi2EN4cute5tupleIJNS5_1CILi1EEES8_S8_EEENS6_IJNS7_ILi128EEENS7_ILi160EEENS7_ILi192EEEEEELi128ENS_12float_e4m3_tEfNS_4arch4Sm90ELb0ELb0ELb0ELb1ELb0ELb0ELb0ELb1ELb1ELb1ELb0ELb0EEENS1_21CollectiveEpilogueFwdINS6_IJSA_SA_SB_EEES9_NS_10bfloat16_tESG_Li256ELb1ELb1ELb0ELb1EEENS1_36VarlenDynamicPersistentTileSchedulerILi128ELi160ELi256ELi128ELb0ELb1ELb1ELb0ELb1ELb1EEEEEEEEEvNT_6ParamsE,"a",@progbits
	.sectionflags	@""
	.align	4
.nv.constant0._ZN7cutlass13device_kernelIN5flash11enable_sm90INS1_16FlashAttnFwdSm90INS1_25CollectiveMainloopFwdSm90ILi2EN4cute5tupleIJNS5_1CILi1EEES8_S8_EEENS6_IJNS7_ILi128EEENS7_ILi160EEENS7_ILi192EEEEEELi128ENS_12float_e4m3_tEfNS_4arch4Sm90ELb0ELb0ELb0ELb1ELb0ELb0ELb0ELb1ELb1ELb1ELb0ELb0EEENS1_21CollectiveEpilogueFwdINS6_IJSA_SA_SB_EEES9_NS_10bfloat16_tESG_Li256ELb1ELb1ELb0ELb1EEENS1_36VarlenDynamicPersistentTileSchedulerILi128ELi160ELi256ELi128ELb0ELb1ELb1ELb0ELb1ELb1EEEEEEEEEvNT_6ParamsE:
	.zero		3584


//--------------------- .nv.constant0._ZN7cutlass13device_kernelIN5flash11enable_sm90INS1_16FlashAttnFwdSm90INS1_25CollectiveMainloopFwdSm90ILi2EN4cute5tupleIJNS5_1CILi1EEES8_S8_EEENS6_IJNS7_ILi128EEENS7_ILi160EEENS7_ILi192EEEEEELi128ENS_12float_e4m3_tEfNS_4arch4Sm90ELb0ELb0ELb0ELb1ELb0ELb1ELb0ELb1ELb1ELb1ELb0ELb0EEENS1_21CollectiveEpilogueFwdINS6_IJSA_SA_SB_EEES9_NS_10bfloat16_tESG_Li256ELb1ELb1ELb0ELb1EEENS1_36VarlenDynamicPersistentTileSchedulerILi128ELi160ELi256ELi128ELb0ELb1ELb1ELb0ELb1ELb1EEEEEEEEEvNT_6ParamsE --------------------------
	.section	.nv.constant0._ZN7cutlass13device_kernelIN5flash11enable_sm90INS1_16FlashAttnFwdSm90INS1_25CollectiveMainloopFwdSm90ILi2EN4cute5tupleIJNS5_1CILi1EEES8_S8_EEENS6_IJNS7_ILi128EEENS7_ILi160EEENS7_ILi192EEEEEELi128ENS_12float_e4m3_tEfNS_4arch4Sm90ELb0ELb0ELb0ELb1ELb0ELb1ELb0ELb1ELb1ELb1ELb0ELb0EEENS1_21CollectiveEpilogueFwdINS6_IJSA_SA_SB_EEES9_NS_10bfloat16_tESG_Li256ELb1ELb1ELb0ELb1EEENS1_36VarlenDynamicPersistentTileSchedulerILi128ELi160ELi256ELi128ELb0ELb1ELb1ELb0ELb1ELb1EEEEEEEEEvNT_6ParamsE,"a",@progbits
	.sectionflags	@""
	.align	4
.nv.constant0._ZN7cutlass13device_kernelIN5flash11enable_sm90INS1_16FlashAttnFwdSm90INS1_25CollectiveMainloopFwdSm90ILi2EN4cute5tupleIJNS5_1CILi1EEES8_S8_EEENS6_IJNS7_ILi128EEENS7_ILi160EEENS7_ILi192EEEEEELi128ENS_12float_e4m3_tEfNS_4arch4Sm90ELb0ELb0ELb0ELb1ELb0ELb1ELb0ELb1ELb1ELb1ELb0ELb0EEENS1_21CollectiveEpilogueFwdINS6_IJSA_SA_SB_EEES9_NS_10bfloat16_tESG_Li256ELb1ELb1ELb0ELb1EEENS1_36VarlenDynamicPersistentTileSchedulerILi128ELi160ELi256ELi128ELb0ELb1ELb1ELb0ELb1ELb1EEEEEEEEEvNT_6ParamsE:
	.zero		3584


//--------------------- .nv.constant0._ZN7cutlass13device_kernelIN5flash11enable_sm90INS1_16FlashAttnFwdSm90INS1_25CollectiveMainloopFwdSm90ILi2EN4cute5tupleIJNS5_1CILi1EEES8_S8_EEENS6_IJNS7_ILi128EEENS7_ILi160EEENS7_ILi192EEEEEELi128ENS_12float_e4m3_tEfNS_4arch4Sm90ELb0ELb1ELb0ELb0ELb0ELb0ELb0ELb1ELb1ELb1ELb0ELb0EEENS1_21CollectiveEpilogueFwdINS6_IJSA_SA_SB_EEES9_NS_10bfloat16_tESG_Li256ELb0ELb1ELb0ELb1EEENS1_30DynamicPersistentTileSchedulerILi256ELi128ELb0ELb1ELb1EEEEEEEEEvNT_6ParamsE --------------------------
	.section	.nv.constant0._ZN7cutlass13device_kernelIN5flash11enable_sm90INS1_16FlashAttnFwdSm90INS1_25CollectiveMainloopFwdSm90ILi2EN4cute5tupleIJNS5_1CILi1EEES8_S8_EEENS6_IJNS7_ILi128EEENS7_ILi160EEENS7_ILi192EEEEEELi128ENS_12float_e4m3_tEfNS_4arch4Sm90ELb0ELb1ELb0ELb0ELb0ELb0ELb0ELb1ELb1ELb1ELb0ELb0EEENS1_21CollectiveEpilogueFwdINS6_IJSA_SA_SB_EEES9_NS_10bfloat16_tESG_Li256ELb0ELb1ELb0ELb1EEENS1_30DynamicPersistentTileSchedulerILi256ELi128ELb0ELb1ELb1EEEEEEEEEvNT_6ParamsE,"a",@progbits
	.sectionflags	@""
	.align	4
.nv.constant0._ZN7cutlass13device_kernelIN5flash11enable_sm90INS1_16FlashAttnFwdSm90INS1_25CollectiveMainloopFwdSm90ILi2EN4cute5tupleIJNS5_1CILi1EEES8_S8_EEENS6_IJNS7_ILi128EEENS7_ILi160EEENS7_ILi192EEEEEELi128ENS_12float_e4m3_tEfNS_4arch4Sm90ELb0ELb1ELb0ELb0ELb0ELb0ELb0ELb1ELb1ELb1ELb0ELb0EEENS1_21CollectiveEpilogueFwdINS6_IJSA_SA_SB_EEES9_NS_10bfloat16_tESG_Li256ELb0ELb1ELb0ELb1EEENS1_30DynamicPersistentTileSchedulerILi256ELi128ELb0ELb1ELb1EEEEEEEEEvNT_6ParamsE:
	.zero		3584


//--------------------- .nv.constant0._ZN7cutlass13device_kernelIN5flash11enable_sm90INS1_16FlashAttnFwdSm90INS1_25CollectiveMainloopFwdSm90ILi2EN4cute5tupleIJNS5_1CILi1EEES8_S8_EEENS6_IJNS7_ILi128EEENS7_ILi160EEENS7_ILi192EEEEEELi128ENS_12float_e4m3_tEfNS_4arch4Sm90ELb0ELb1ELb0ELb1ELb0ELb0ELb0ELb1ELb1ELb1ELb0ELb0EEENS1_21CollectiveEpilogueFwdINS6_IJSA_SA_SB_EEES9_NS_10bfloat16_tESG_Li256ELb1ELb1ELb0ELb1EEENS1_36VarlenDynamicPersistentTileSchedulerILi128ELi160ELi256ELi128ELb0ELb1ELb1ELb1ELb0ELb1EEEEEEEEEvNT_6ParamsE --------------------------
	.section	.nv.constant0._ZN7cutlass13device_kernelIN5flash11enable_sm90INS1_16FlashAttnFwdSm90INS1_25CollectiveMainloopFwdSm90ILi2EN4cute5tupleIJNS5_1CILi1EEES8_S8_EEENS6_IJNS7_ILi128EEENS7_ILi160EEENS7_ILi192EEEEEELi128ENS_12float_e4m3_tEfNS_4arch4Sm90ELb0ELb1ELb0ELb1ELb0ELb0ELb0ELb1ELb1ELb1ELb0ELb0EEENS1_21CollectiveEpilogueFwdINS6_IJSA_SA_SB_EEES9_NS_10bfloat16_tESG_Li256ELb1ELb1ELb0ELb1EEENS1_36VarlenDynamicPersistentTileSchedulerILi128ELi160ELi256ELi128ELb0ELb1ELb1ELb1ELb0ELb1EEEEEEEEEvNT_6ParamsE,"a",@progbits
	.sectionflags	@""
	.align	4
.nv.constant0._ZN7cutlass13device_kernelIN5flash11enable_sm90INS1_16FlashAttnFwdSm90INS1_25CollectiveMainloopFwdSm90ILi2EN4cute5tupleIJNS5_1CILi1EEES8_S8_EEENS6_IJNS7_ILi128EEENS7_ILi160EEENS7_ILi192EEEEEELi128ENS_12float_e4m3_tEfNS_4arch4Sm90ELb0ELb1ELb0ELb1ELb0ELb0ELb0ELb1ELb1ELb1ELb0ELb0EEENS1_21CollectiveEpilogueFwdINS6_IJSA_SA_SB_EEES9_NS_10bfloat16_tESG_Li256ELb1ELb1ELb0ELb1EEENS1_36VarlenDynamicPersistentTileSchedulerILi128ELi160ELi256ELi128ELb0ELb1ELb1ELb1ELb0ELb1EEEEEEEEEvNT_6ParamsE:
	.zero		3584


//--------------------- .nv.constant0._ZN7cutlass13device_kernelIN5flash11enable_sm90INS1_16FlashAttnFwdSm90INS1_25CollectiveMainloopFwdSm90ILi2EN4cute5tupleIJNS5_1CILi1EEES8_S8_EEENS6_IJNS7_ILi128EEENS7_ILi160EEENS7_ILi192EEEEEELi128ENS_12float_e4m3_tEfNS_4arch4Sm90ELb0ELb1ELb0ELb1ELb0ELb1ELb0ELb1ELb1ELb1ELb0ELb0EEENS1_21CollectiveEpilogueFwdINS6_IJSA_SA_SB_EEES9_NS_10bfloat16_tESG_Li256ELb1ELb1ELb0ELb1EEENS1_36VarlenDynamicPersistentTileSchedulerILi128ELi160ELi256ELi128ELb0ELb1ELb1ELb1ELb0ELb1EEEEEEEEEvNT_6ParamsE --------------------------
	.section	.nv.constant0._ZN7cutlass13device_kernelIN5flash11enable_sm90INS1_16FlashAttnFwdSm90INS1_25CollectiveMainloopFwdSm90ILi2EN4cute5tupleIJNS5_1CILi1EEES8_S8_EEENS6_IJNS7_ILi128EEENS7_ILi160EEENS7_ILi192EEEEEELi128ENS_12float_e4m3_tEfNS_4arch4Sm90ELb0ELb1ELb0ELb1ELb0ELb1ELb0ELb1ELb1ELb1ELb0ELb0EEENS1_21CollectiveEpilogueFwdINS6_IJSA_SA_SB_EEES9_NS_10bfloat16_tESG_Li256ELb1ELb1ELb0ELb1EEENS1_36VarlenDynamicPersistentTileSchedulerILi128ELi160ELi256ELi128ELb0ELb1ELb1ELb1ELb0ELb1EEEEEEEEEvNT_6ParamsE,"a",@progbits
	.sectionflags	@""
	.align	4
.nv.constant0._ZN7cutlass13device_kernelIN5flash11enable_sm90INS1_16FlashAttnFwdSm90INS1_25CollectiveMainloopFwdSm90ILi2EN4cute5tupleIJNS5_1CILi1EEES8_S8_EEENS6_IJNS7_ILi128EEENS7_ILi160EEENS7_ILi192EEEEEELi128ENS_12float_e4m3_tEfNS_4arch4Sm90ELb0ELb1ELb0ELb1ELb0ELb1ELb0ELb1ELb1ELb1ELb0ELb0EEENS1_21CollectiveEpilogueFwdINS6_IJSA_SA_SB_EEES9_NS_10bfloat16_tESG_Li256ELb1ELb1ELb0ELb1EEENS1_36VarlenDynamicPersistentTileSchedulerILi128ELi160ELi256ELi128ELb0ELb1ELb1ELb1ELb0ELb1EEEEEEEEEvNT_6ParamsE:
	.zero		3584


//--------------------- .nv.constant0._ZN7cutlass13device_kernelIN5flash11enable_sm90INS1_16FlashAttnFwdSm90INS1_25CollectiveMainloopFwdSm90ILi2EN4cute5tupleIJNS5_1CILi1EEES8_S8_EEENS6_IJNS7_ILi128EEENS7_ILi160EEENS7_ILi192EEEEEELi128ENS_12float_e4m3_tEfNS_4arch4Sm90ELb1ELb0ELb0ELb0ELb0ELb0ELb0ELb1ELb1ELb1ELb0ELb0EEENS1_21CollectiveEpilogueFwdINS6_IJSA_SA_SB_EEES9_NS_10bfloat16_tESG_Li256ELb0ELb1ELb0ELb1EEENS1_30DynamicPersistentTileSchedulerILi256ELi128ELb0ELb1ELb1EEEEEEEEEvNT_6ParamsE --------------------------
	.section	.nv.constant0._ZN7cutlass13device_kernelIN5flash11enable_sm90INS1_16FlashAttnFwdSm90INS1_25CollectiveMainloopFwdSm90ILi2EN4cute5tupleIJNS5_1CILi1EEES8_S8_EEENS6_IJNS7_ILi128EEENS7_ILi160EEENS7_ILi192EEEEEELi128ENS_12float_e4m3_tEfNS_4arch4Sm90ELb1ELb0ELb0ELb0ELb0ELb0ELb0ELb1ELb1ELb1ELb0ELb0EEENS1_21CollectiveEpilogueFwdINS6_IJSA_SA_SB_EEES9_NS_10bfloat16_tESG_Li256ELb0ELb1ELb0ELb1EEENS1_30DynamicPersistentTileSchedulerILi256ELi128ELb0ELb1ELb1EEEEEEEEEvNT_6ParamsE,"a",@progbits
	.sectionflags	@""
	.align	4
.nv.constant0._ZN7cutlass13device_kernelIN5flash11enable_sm90INS1_16FlashAttnFwdSm90INS1_25CollectiveMainloopFwdSm90ILi2EN4cute5tupleIJNS5_1CILi1EEES8_S8_EEENS6_IJNS7_ILi128EEENS7_ILi160EEENS7_ILi192EEEEEELi128ENS_12float_e4m3_tEfNS_4arch4Sm90ELb1ELb0ELb0ELb0ELb0ELb0ELb0ELb1ELb1ELb1ELb0ELb0EEENS1_21CollectiveEpilogueFwdINS6_IJSA_SA_SB_EEES9_NS_10bfloat16_tESG_Li256ELb0ELb1ELb0ELb1EEENS1_30DynamicPersistentTileSchedulerILi256ELi128ELb0ELb1ELb1EEEEEEEEEvNT_6ParamsE:
	.zero		3584


//--------------------- .nv.constant0._ZN7cutlass13device_kernelIN5flash11enable_sm90INS1_16FlashAttnFwdSm90INS1_25CollectiveMainloopFwdSm90ILi2EN4cute5tupleIJNS5_1CILi1EEES8_S8_EEENS6_IJNS7_ILi128EEENS7_ILi160EEENS7_ILi192EEEEEELi128ENS_12float_e4m3_tEfNS_4arch4Sm90ELb1ELb0ELb0ELb1ELb0ELb0ELb0ELb1ELb1ELb1ELb0ELb0EEENS1_21CollectiveEpilogueFwdINS6_IJSA_SA_SB_EEES9_NS_10bfloat16_tESG_Li256ELb1ELb1ELb0ELb1EEENS1_36VarlenDynamicPersistentTileSchedulerILi128ELi160ELi256ELi128ELb0ELb1ELb1ELb1ELb1ELb1EEEEEEEEEvNT_6ParamsE --------------------------
	.section	.nv.constant0._ZN7cutlass13device_kernelIN5flash11enable_sm90INS1_16FlashAttnFwdSm90INS1_25CollectiveMainloopFwdSm90ILi2EN4cute5tupleIJNS5_1CILi1EEES8_S8_EEENS6_IJNS7_ILi128EEENS7_ILi160EEENS7_ILi192EEEEEELi128ENS_12float_e4m3_tEfNS_4arch4Sm90ELb1ELb0ELb0ELb1ELb0ELb0ELb0ELb1ELb1ELb1ELb0ELb0EEENS1_21CollectiveEpilogueFwdINS6_IJSA_SA_SB_EEES9_NS_10bfloat16_tESG_Li256ELb1ELb1ELb0ELb1EEENS1_36VarlenDynamicPersistentTileSchedulerILi128ELi160ELi256ELi128ELb0ELb1ELb1ELb1ELb1ELb1EEEEEEEEEvNT_6ParamsE,"a",@progbits
	.sectionflags	@""
	.align	4
.nv.constant0._ZN7cutlass13device_kernelIN5flash11enable_sm90INS1_16FlashAttnFwdSm90INS1_25CollectiveMainloopFwdSm90ILi2EN4cute5tupleIJNS5_1CILi1EEES8_S8_EEENS6_IJNS7_ILi128EEENS7_ILi160EEENS7_ILi192EEEEEELi128ENS_12float_e4m3_tEfNS_4arch4Sm90ELb1ELb0ELb0ELb1ELb0ELb0ELb0ELb1ELb1ELb1ELb0ELb0EEENS1_21CollectiveEpilogueFwdINS6_IJSA_SA_SB_EEES9_NS_10bfloat16_tESG_Li256ELb1ELb1ELb0ELb1EEENS1_36VarlenDynamicPersistentTileSchedulerILi128ELi160ELi256ELi128ELb0ELb1ELb1ELb1ELb1ELb1EEEEEEEEEvNT_6ParamsE:
	.zero		3584


//--------------------- .nv.constant0._ZN7cutlass13device_kernelIN5flash11enable_sm90INS1_16FlashAttnFwdSm90INS1_25CollectiveMainloopFwdSm90ILi2EN4cute5tupleIJNS5_1CILi1EEES8_S8_EEENS6_IJNS7_ILi128EEENS7_ILi160EEENS7_ILi192EEEEEELi128ENS_12float_e4m3_tEfNS_4arch4Sm90ELb1ELb0ELb0ELb1ELb0ELb1ELb0ELb1ELb1ELb1ELb0ELb0EEENS1_21CollectiveEpilogueFwdINS6_IJSA_SA_SB_EEES9_NS_10bfloat16_tESG_Li256ELb1ELb1ELb0ELb1EEENS1_36VarlenDynamicPersistentTileSchedulerILi128ELi160ELi256ELi128ELb0ELb1ELb1ELb1ELb1ELb1EEEEEEEEEvNT_6ParamsE --------------------------
	.section	.nv.constant0._ZN7cutlass13device_kernelIN5flash11enable_sm90INS1_16FlashAttnFwdSm90INS1_25CollectiveMainloopFwdSm90ILi2EN4cute5tupleIJNS5_1CILi1EEES8_S8_EEENS6_IJNS7_ILi128EEENS7_ILi160EEENS7_ILi192EEEEEELi128ENS_12float_e4m3_tEfNS_4arch4Sm90ELb1ELb0ELb0ELb1ELb0ELb1ELb0ELb1ELb1ELb1ELb0ELb0EEENS1_21CollectiveEpilogueFwdINS6_IJSA_SA_SB_EEES9_NS_10bfloat16_tESG_Li256ELb1ELb1ELb0ELb1EEENS1_36VarlenDynamicPersistentTileSchedulerILi128ELi160ELi256ELi128ELb0ELb1ELb1ELb1ELb1ELb1EEEEEEEEEvNT_6ParamsE,"a",@progbits
	.sectionflags	@""
	.align	4
.nv.constant0._ZN7cutlass13device_kernelIN5flash11enable_sm90INS1_16FlashAttnFwdSm90INS1_25CollectiveMainloopFwdSm90ILi2EN4cute5tupleIJNS5_1CILi1EEES8_S8_EEENS6_IJNS7_ILi128EEENS7_ILi160EEENS7_ILi192EEEEEELi128ENS_12float_e4m3_tEfNS_4arch4Sm90ELb1ELb0ELb0ELb1ELb0ELb1ELb0ELb1ELb1ELb1ELb0ELb0EEENS1_21CollectiveEpilogueFwdINS6_IJSA_SA_SB_EEES9_NS_10bfloat16_tESG_Li256ELb1ELb1ELb0ELb1EEENS1_36VarlenDynamicPersistentTileSchedulerILi128ELi160ELi256ELi128ELb0ELb1ELb1ELb1ELb1ELb1EEEEEEEEEvNT_6ParamsE:
	.zero		3584


//--------------------- SYMBOLS --------------------------

	.type		.nv.reservedSmem.offset0,@object
	.size		.nv.reservedSmem.offset0,0x4
